//
// Generated by NVIDIA NVVM Compiler
//
// Compiler Build ID: CL-36424714
// Cuda compilation tools, release 13.0, V13.0.88
// Based on NVVM 20.0.0
//

.version 9.0
.target sm_100
.address_size 64

	// .globl	_Z26find_core_electrons_kernelIfLi32EEvPPT_iS1_iiS0_PA3_S0_S4_PP4int2S2_Pi
// _ZZ8min_distIfLi32EET_S0_S0_S0_PA3_S0_S2_S2_E5dist2 has been demoted
// _ZZ26find_core_electrons_kernelIfLi32EEvPPT_iS1_iiS0_PA3_S0_S4_PP4int2S2_PiE6images has been demoted
// _ZZ26find_core_electrons_kernelIfLi32EEvPPT_iS1_iiS0_PA3_S0_S4_PP4int2S2_PiE3myR has been demoted
// _ZZ26find_core_electrons_kernelIfLi32EEvPPT_iS1_iiS0_PA3_S0_S4_PP4int2S2_PiE6mydist has been demoted
// _ZZ26find_core_electrons_kernelIfLi32EEvPPT_iS1_iiS0_PA3_S0_S4_PP4int2S2_PiE7mypairs has been demoted
// _ZZ26find_core_electrons_kernelIfLi32EEvPPT_iS1_iiS0_PA3_S0_S4_PP4int2S2_PiE1r has been demoted
// _ZZ26find_core_electrons_kernelIfLi32EEvPPT_iS1_iiS0_PA3_S0_S4_PP4int2S2_PiE1i has been demoted
// _ZZ26find_core_electrons_kernelIfLi32EEvPPT_iS1_iiS0_PA3_S0_S4_PP4int2S2_PiE10blockpairs has been demoted
// _ZZ26find_core_electrons_kernelIfLi32EEvPPT_iS1_iiS0_PA3_S0_S4_PP4int2S2_PiE9blockdist has been demoted

.visible .entry _Z26find_core_electrons_kernelIfLi32EEvPPT_iS1_iiS0_PA3_S0_S4_PP4int2S2_Pi(
	.param .u64 .ptr .align 1 _Z26find_core_electrons_kernelIfLi32EEvPPT_iS1_iiS0_PA3_S0_S4_PP4int2S2_Pi_param_0,
	.param .u32 _Z26find_core_electrons_kernelIfLi32EEvPPT_iS1_iiS0_PA3_S0_S4_PP4int2S2_Pi_param_1,
	.param .u64 .ptr .align 1 _Z26find_core_electrons_kernelIfLi32EEvPPT_iS1_iiS0_PA3_S0_S4_PP4int2S2_Pi_param_2,
	.param .u32 _Z26find_core_electrons_kernelIfLi32EEvPPT_iS1_iiS0_PA3_S0_S4_PP4int2S2_Pi_param_3,
	.param .u32 _Z26find_core_electrons_kernelIfLi32EEvPPT_iS1_iiS0_PA3_S0_S4_PP4int2S2_Pi_param_4,
	.param .f32 _Z26find_core_electrons_kernelIfLi32EEvPPT_iS1_iiS0_PA3_S0_S4_PP4int2S2_Pi_param_5,
	.param .u64 .ptr .align 1 _Z26find_core_electrons_kernelIfLi32EEvPPT_iS1_iiS0_PA3_S0_S4_PP4int2S2_Pi_param_6,
	.param .u64 .ptr .align 1 _Z26find_core_electrons_kernelIfLi32EEvPPT_iS1_iiS0_PA3_S0_S4_PP4int2S2_Pi_param_7,
	.param .u64 .ptr .align 1 _Z26find_core_electrons_kernelIfLi32EEvPPT_iS1_iiS0_PA3_S0_S4_PP4int2S2_Pi_param_8,
	.param .u64 .ptr .align 1 _Z26find_core_electrons_kernelIfLi32EEvPPT_iS1_iiS0_PA3_S0_S4_PP4int2S2_Pi_param_9,
	.param .u64 .ptr .align 1 _Z26find_core_electrons_kernelIfLi32EEvPPT_iS1_iiS0_PA3_S0_S4_PP4int2S2_Pi_param_10
)
{
	.reg .pred 	%p<37>;
	.reg .b16 	%rs<7>;
	.reg .b32 	%r<167>;
	.reg .b32 	%f<108>;
	.reg .b64 	%rd<48>;
	// demoted variable
	.shared .align 4 .b8 _ZZ8min_distIfLi32EET_S0_S0_S0_PA3_S0_S2_S2_E5dist2[108];
	// demoted variable
	.shared .align 4 .b8 _ZZ26find_core_electrons_kernelIfLi32EEvPPT_iS1_iiS0_PA3_S0_S4_PP4int2S2_PiE6images[324];
	// demoted variable
	.shared .align 8 .u64 _ZZ26find_core_electrons_kernelIfLi32EEvPPT_iS1_iiS0_PA3_S0_S4_PP4int2S2_PiE3myR;
	// demoted variable
	.shared .align 8 .u64 _ZZ26find_core_electrons_kernelIfLi32EEvPPT_iS1_iiS0_PA3_S0_S4_PP4int2S2_PiE6mydist;
	// demoted variable
	.shared .align 8 .u64 _ZZ26find_core_electrons_kernelIfLi32EEvPPT_iS1_iiS0_PA3_S0_S4_PP4int2S2_PiE7mypairs;
	// demoted variable
	.shared .align 4 .b8 _ZZ26find_core_electrons_kernelIfLi32EEvPPT_iS1_iiS0_PA3_S0_S4_PP4int2S2_PiE1r[384];
	// demoted variable
	.shared .align 4 .b8 _ZZ26find_core_electrons_kernelIfLi32EEvPPT_iS1_iiS0_PA3_S0_S4_PP4int2S2_PiE1i[384];
	// demoted variable
	.shared .align 8 .b8 _ZZ26find_core_electrons_kernelIfLi32EEvPPT_iS1_iiS0_PA3_S0_S4_PP4int2S2_PiE10blockpairs[256];
	// demoted variable
	.shared .align 4 .b8 _ZZ26find_core_electrons_kernelIfLi32EEvPPT_iS1_iiS0_PA3_S0_S4_PP4int2S2_PiE9blockdist[128];
	ld.param.u64 	%rd5, [_Z26find_core_electrons_kernelIfLi32EEvPPT_iS1_iiS0_PA3_S0_S4_PP4int2S2_Pi_param_0];
	ld.param.u32 	%r65, [_Z26find_core_electrons_kernelIfLi32EEvPPT_iS1_iiS0_PA3_S0_S4_PP4int2S2_Pi_param_1];
	ld.param.u32 	%r67, [_Z26find_core_electrons_kernelIfLi32EEvPPT_iS1_iiS0_PA3_S0_S4_PP4int2S2_Pi_param_4];
	ld.param.f32 	%f5, [_Z26find_core_electrons_kernelIfLi32EEvPPT_iS1_iiS0_PA3_S0_S4_PP4int2S2_Pi_param_5];
	ld.param.u64 	%rd11, [_Z26find_core_electrons_kernelIfLi32EEvPPT_iS1_iiS0_PA3_S0_S4_PP4int2S2_Pi_param_6];
	ld.param.u64 	%rd7, [_Z26find_core_electrons_kernelIfLi32EEvPPT_iS1_iiS0_PA3_S0_S4_PP4int2S2_Pi_param_7];
	ld.param.u64 	%rd8, [_Z26find_core_electrons_kernelIfLi32EEvPPT_iS1_iiS0_PA3_S0_S4_PP4int2S2_Pi_param_8];
	ld.param.u64 	%rd9, [_Z26find_core_electrons_kernelIfLi32EEvPPT_iS1_iiS0_PA3_S0_S4_PP4int2S2_Pi_param_9];
	cvta.to.global.u64 	%rd1, %rd11;
	mov.u32 	%r1, %tid.x;
	setp.ne.s32 	%p1, %r1, 0;
	@%p1 bra 	$L__BB0_2;
	cvta.to.global.u64 	%rd12, %rd5;
	cvta.to.global.u64 	%rd13, %rd9;
	cvta.to.global.u64 	%rd14, %rd8;
	mov.u32 	%r68, %ctaid.x;
	mul.wide.u32 	%rd15, %r68, 8;
	add.s64 	%rd16, %rd12, %rd15;
	ld.global.u64 	%rd17, [%rd16];
	st.shared.u64 	[_ZZ26find_core_electrons_kernelIfLi32EEvPPT_iS1_iiS0_PA3_S0_S4_PP4int2S2_PiE3myR], %rd17;
	add.s64 	%rd18, %rd13, %rd15;
	ld.global.u64 	%rd19, [%rd18];
	st.shared.u64 	[_ZZ26find_core_electrons_kernelIfLi32EEvPPT_iS1_iiS0_PA3_S0_S4_PP4int2S2_PiE6mydist], %rd19;
	add.s64 	%rd20, %rd14, %rd15;
	ld.global.u64 	%rd21, [%rd20];
	st.shared.u64 	[_ZZ26find_core_electrons_kernelIfLi32EEvPPT_iS1_iiS0_PA3_S0_S4_PP4int2S2_PiE7mypairs], %rd21;
$L__BB0_2:
	setp.gt.u32 	%p2, %r1, 26;
	mov.u32 	%r69, _ZZ26find_core_electrons_kernelIfLi32EEvPPT_iS1_iiS0_PA3_S0_S4_PP4int2S2_PiE6images;
	mad.lo.s32 	%r2, %r1, 12, %r69;
	@%p2 bra 	$L__BB0_4;
	cvt.u16.u32 	%rs1, %r1;
	mul.hi.u16 	%rs2, %rs1, 7282;
	cvt.u32.u16 	%r70, %rs2;
	mad.lo.s32 	%r71, %r70, -9, %r1;
	cvt.u16.u32 	%rs3, %r71;
	mul.hi.s16 	%rs4, %rs3, 21846;
	shr.u16 	%rs5, %rs4, 15;
	add.s16 	%rs6, %rs4, %rs5;
	cvt.rn.f32.u16 	%f6, %rs2;
	ld.global.f32 	%f7, [%rd1];
	cvt.rn.f32.s16 	%f8, %rs6;
	ld.global.f32 	%f9, [%rd1+12];
	mul.f32 	%f10, %f9, %f8;
	fma.rn.f32 	%f11, %f7, %f6, %f10;
	mul.wide.s16 	%r72, %rs6, -3;
	add.s32 	%r73, %r72, %r71;
	cvt.rn.f32.s32 	%f12, %r73;
	ld.global.f32 	%f13, [%rd1+24];
	fma.rn.f32 	%f14, %f13, %f12, %f11;
	st.shared.f32 	[%r2], %f14;
	ld.global.f32 	%f15, [%rd1+4];
	ld.global.f32 	%f16, [%rd1+16];
	mul.f32 	%f17, %f16, %f8;
	fma.rn.f32 	%f18, %f15, %f6, %f17;
	ld.global.f32 	%f19, [%rd1+28];
	fma.rn.f32 	%f20, %f19, %f12, %f18;
	st.shared.f32 	[%r2+4], %f20;
	ld.global.f32 	%f21, [%rd1+8];
	ld.global.f32 	%f22, [%rd1+20];
	mul.f32 	%f23, %f22, %f8;
	fma.rn.f32 	%f24, %f21, %f6, %f23;
	ld.global.f32 	%f25, [%rd1+32];
	fma.rn.f32 	%f26, %f25, %f12, %f24;
	st.shared.f32 	[%r2+8], %f26;
$L__BB0_4:
	ld.param.u32 	%r130, [_Z26find_core_electrons_kernelIfLi32EEvPPT_iS1_iiS0_PA3_S0_S4_PP4int2S2_Pi_param_3];
	bar.sync 	0;
	sub.s32 	%r3, %r67, %r130;
	add.s32 	%r4, %r3, 1;
	shr.s32 	%r75, %r65, 31;
	shr.u32 	%r76, %r75, 27;
	add.s32 	%r77, %r65, %r76;
	shr.s32 	%r78, %r77, 5;
	and.b32  	%r79, %r65, 31;
	setp.ne.s32 	%p3, %r79, 0;
	selp.u32 	%r80, 1, 0, %p3;
	add.s32 	%r5, %r78, %r80;
	shr.s32 	%r81, %r4, 31;
	shr.u32 	%r82, %r81, 27;
	add.s32 	%r83, %r4, %r82;
	shr.s32 	%r84, %r83, 5;
	and.b32  	%r85, %r4, 31;
	setp.ne.s32 	%p4, %r85, 0;
	selp.u32 	%r86, 1, 0, %p4;
	add.s32 	%r6, %r84, %r86;
	setp.lt.s32 	%p5, %r6, 1;
	shl.b32 	%r87, %r1, 3;
	mov.u32 	%r88, _ZZ26find_core_electrons_kernelIfLi32EEvPPT_iS1_iiS0_PA3_S0_S4_PP4int2S2_PiE10blockpairs;
	add.s32 	%r7, %r88, %r87;
	shl.b32 	%r89, %r1, 2;
	mov.u32 	%r90, _ZZ26find_core_electrons_kernelIfLi32EEvPPT_iS1_iiS0_PA3_S0_S4_PP4int2S2_PiE9blockdist;
	add.s32 	%r8, %r90, %r89;
	mov.b32 	%r152, 0;
	mov.u32 	%r153, %r152;
	mov.u32 	%r166, %r152;
	@%p5 bra 	$L__BB0_47;
	cvta.to.global.u64 	%rd2, %rd7;
	mul.lo.s32 	%r9, %r65, 3;
	mov.u32 	%r93, _ZZ8min_distIfLi32EET_S0_S0_S0_PA3_S0_S2_S2_E5dist2;
	add.s32 	%r10, %r93, %r89;
	mov.u32 	%r94, _ZZ26find_core_electrons_kernelIfLi32EEvPPT_iS1_iiS0_PA3_S0_S4_PP4int2S2_PiE1r;
	add.s32 	%r11, %r94, %r89;
	mov.b32 	%r132, 0;
	mov.u32 	%r147, %r132;
	mov.u32 	%r153, %r132;
	mov.u32 	%r152, %r132;
$L__BB0_6:
	ld.param.u32 	%r131, [_Z26find_core_electrons_kernelIfLi32EEvPPT_iS1_iiS0_PA3_S0_S4_PP4int2S2_Pi_param_3];
	ld.param.u64 	%rd46, [_Z26find_core_electrons_kernelIfLi32EEvPPT_iS1_iiS0_PA3_S0_S4_PP4int2S2_Pi_param_2];
	shl.b32 	%r95, %r1, 2;
	mov.u32 	%r96, _ZZ26find_core_electrons_kernelIfLi32EEvPPT_iS1_iiS0_PA3_S0_S4_PP4int2S2_PiE1i;
	add.s32 	%r16, %r96, %r95;
	mul.lo.s32 	%r17, %r4, 3;
	setp.ge.s32 	%p6, %r1, %r17;
	mad.lo.s32 	%r97, %r131, 3, %r1;
	mad.lo.s32 	%r98, %r132, 96, %r97;
	cvta.to.global.u64 	%rd22, %rd46;
	mul.wide.s32 	%rd23, %r98, 4;
	add.s64 	%rd3, %rd22, %rd23;
	@%p6 bra 	$L__BB0_8;
	ld.global.f32 	%f27, [%rd3];
	st.shared.f32 	[%r16], %f27;
$L__BB0_8:
	add.s32 	%r99, %r1, 32;
	setp.ge.s32 	%p7, %r99, %r17;
	@%p7 bra 	$L__BB0_10;
	ld.global.f32 	%f28, [%rd3+128];
	st.shared.f32 	[%r16+128], %f28;
$L__BB0_10:
	add.s32 	%r100, %r1, 64;
	setp.ge.s32 	%p8, %r100, %r17;
	@%p8 bra 	$L__BB0_12;
	ld.global.f32 	%f29, [%rd3+256];
	st.shared.f32 	[%r16+256], %f29;
$L__BB0_12:
	setp.lt.s32 	%p9, %r5, 1;
	shl.b32 	%r18, %r132, 5;
	add.s32 	%r101, %r18, 32;
	setp.gt.s32 	%p10, %r101, %r3;
	sub.s32 	%r102, %r4, %r18;
	selp.b32 	%r19, %r102, 32, %p10;
	@%p9 bra 	$L__BB0_45;
	mov.b32 	%r136, 0;
$L__BB0_14:
	setp.lt.s32 	%p11, %r1, %r9;
	shl.b32 	%r24, %r136, 5;
	add.s32 	%r104, %r24, 32;
	setp.lt.s32 	%p12, %r104, %r65;
	sub.s32 	%r105, %r65, %r24;
	selp.b32 	%r25, 32, %r105, %p12;
	ld.shared.u64 	%rd24, [_ZZ26find_core_electrons_kernelIfLi32EEvPPT_iS1_iiS0_PA3_S0_S4_PP4int2S2_PiE3myR];
	cvta.to.global.u64 	%rd25, %rd24;
	mad.lo.s32 	%r106, %r136, 96, %r1;
	mul.wide.u32 	%rd26, %r106, 4;
	add.s64 	%rd4, %rd25, %rd26;
	@%p11 bra 	$L__BB0_15;
	bra.uni 	$L__BB0_16;
$L__BB0_15:
	ld.global.f32 	%f30, [%rd4];
	st.shared.f32 	[%r11], %f30;
$L__BB0_16:
	add.s32 	%r107, %r1, 32;
	setp.ge.s32 	%p13, %r107, %r9;
	@%p13 bra 	$L__BB0_18;
	ld.global.f32 	%f31, [%rd4+128];
	st.shared.f32 	[%r11+128], %f31;
$L__BB0_18:
	add.s32 	%r108, %r1, 64;
	setp.ge.s32 	%p14, %r108, %r9;
	@%p14 bra 	$L__BB0_20;
	ld.global.f32 	%f32, [%rd4+256];
	st.shared.f32 	[%r11+256], %f32;
$L__BB0_20:
	setp.gt.s32 	%p15, %r19, 0;
	@%p15 bra 	$L__BB0_21;
	bra.uni 	$L__BB0_44;
$L__BB0_21:
	mov.b32 	%r140, 0;
$L__BB0_22:
	setp.lt.s32 	%p16, %r25, 1;
	@%p16 bra 	$L__BB0_43;
	mov.u32 	%r112, _ZZ26find_core_electrons_kernelIfLi32EEvPPT_iS1_iiS0_PA3_S0_S4_PP4int2S2_PiE1i;
	mad.lo.s32 	%r30, %r140, 12, %r112;
	add.s32 	%r31, %r18, %r140;
	mov.u32 	%r113, _ZZ26find_core_electrons_kernelIfLi32EEvPPT_iS1_iiS0_PA3_S0_S4_PP4int2S2_PiE1r;
	add.s32 	%r144, %r113, 4;
	mov.b32 	%r146, 0;
	mov.u32 	%r145, %r24;
$L__BB0_24:
	setp.gt.u32 	%p17, %r1, 26;
	ld.shared.f32 	%f33, [%r144+-4];
	ld.shared.f32 	%f34, [%r30];
	sub.f32 	%f35, %f33, %f34;
	ld.shared.f32 	%f36, [%r144];
	ld.shared.f32 	%f37, [%r30+4];
	sub.f32 	%f38, %f36, %f37;
	ld.shared.f32 	%f39, [%r144+4];
	ld.shared.f32 	%f40, [%r30+8];
	sub.f32 	%f41, %f39, %f40;
	ld.global.f32 	%f42, [%rd2];
	ld.global.f32 	%f43, [%rd2+4];
	mul.f32 	%f44, %f38, %f43;
	fma.rn.f32 	%f45, %f35, %f42, %f44;
	ld.global.f32 	%f46, [%rd2+8];
	fma.rn.f32 	%f47, %f41, %f46, %f45;
	ld.global.f32 	%f48, [%rd2+12];
	ld.global.f32 	%f49, [%rd2+16];
	mul.f32 	%f50, %f38, %f49;
	fma.rn.f32 	%f51, %f35, %f48, %f50;
	ld.global.f32 	%f52, [%rd2+20];
	fma.rn.f32 	%f53, %f41, %f52, %f51;
	ld.global.f32 	%f54, [%rd2+24];
	ld.global.f32 	%f55, [%rd2+28];
	mul.f32 	%f56, %f38, %f55;
	fma.rn.f32 	%f57, %f35, %f54, %f56;
	ld.global.f32 	%f58, [%rd2+32];
	fma.rn.f32 	%f59, %f41, %f58, %f57;
	cvt.rni.f32.f32 	%f60, %f47;
	sub.f32 	%f61, %f47, %f60;
	cvt.rni.f32.f32 	%f62, %f53;
	sub.f32 	%f63, %f53, %f62;
	cvt.rni.f32.f32 	%f64, %f59;
	sub.f32 	%f65, %f59, %f64;
	ld.global.f32 	%f66, [%rd1];
	ld.global.f32 	%f67, [%rd1+4];
	mul.f32 	%f68, %f63, %f67;
	fma.rn.f32 	%f69, %f61, %f66, %f68;
	ld.global.f32 	%f70, [%rd1+8];
	fma.rn.f32 	%f1, %f70, %f65, %f69;
	ld.global.f32 	%f71, [%rd1+12];
	ld.global.f32 	%f72, [%rd1+16];
	mul.f32 	%f73, %f63, %f72;
	fma.rn.f32 	%f74, %f61, %f71, %f73;
	ld.global.f32 	%f75, [%rd1+20];
	fma.rn.f32 	%f2, %f65, %f75, %f74;
	ld.global.f32 	%f76, [%rd1+24];
	ld.global.f32 	%f77, [%rd1+28];
	mul.f32 	%f78, %f63, %f77;
	fma.rn.f32 	%f79, %f61, %f76, %f78;
	ld.global.f32 	%f80, [%rd1+32];
	fma.rn.f32 	%f3, %f65, %f80, %f79;
	mov.b32 	%r114, 1287568416;
	st.shared.u32 	[%r10], %r114;
	@%p17 bra 	$L__BB0_26;
	ld.shared.f32 	%f81, [%r2];
	add.f32 	%f82, %f1, %f81;
	ld.shared.f32 	%f83, [%r2+4];
	add.f32 	%f84, %f2, %f83;
	ld.shared.f32 	%f85, [%r2+8];
	add.f32 	%f86, %f3, %f85;
	mul.f32 	%f87, %f84, %f84;
	fma.rn.f32 	%f88, %f82, %f82, %f87;
	fma.rn.f32 	%f89, %f86, %f86, %f88;
	st.shared.f32 	[%r10], %f89;
$L__BB0_26:
	setp.gt.u32 	%p18, %r1, 15;
	bar.sync 	0;
	@%p18 bra 	$L__BB0_28;
	ld.shared.f32 	%f90, [%r10+64];
	ld.shared.f32 	%f91, [%r10];
	setp.lt.f32 	%p19, %f90, %f91;
	selp.f32 	%f92, %f90, %f91, %p19;
	st.shared.f32 	[%r10], %f92;
$L__BB0_28:
	setp.gt.u32 	%p20, %r1, 7;
	bar.sync 	0;
	@%p20 bra 	$L__BB0_30;
	ld.shared.f32 	%f93, [%r10+32];
	ld.shared.f32 	%f94, [%r10];
	setp.lt.f32 	%p21, %f93, %f94;
	selp.f32 	%f95, %f93, %f94, %p21;
	st.shared.f32 	[%r10], %f95;
$L__BB0_30:
	setp.gt.u32 	%p22, %r1, 3;
	bar.sync 	0;
	@%p22 bra 	$L__BB0_32;
	ld.shared.f32 	%f96, [%r10+16];
	ld.shared.f32 	%f97, [%r10];
	setp.lt.f32 	%p23, %f96, %f97;
	selp.f32 	%f98, %f96, %f97, %p23;
	st.shared.f32 	[%r10], %f98;
$L__BB0_32:
	setp.gt.u32 	%p24, %r1, 1;
	bar.sync 	0;
	@%p24 bra 	$L__BB0_34;
	ld.shared.f32 	%f99, [%r10+8];
	ld.shared.f32 	%f100, [%r10];
	setp.lt.f32 	%p25, %f99, %f100;
	selp.f32 	%f101, %f99, %f100, %p25;
	st.shared.f32 	[%r10], %f101;
$L__BB0_34:
	setp.ne.s32 	%p26, %r1, 0;
	bar.sync 	0;
	@%p26 bra 	$L__BB0_36;
	ld.shared.f32 	%f102, [_ZZ8min_distIfLi32EET_S0_S0_S0_PA3_S0_S2_S2_E5dist2+4];
	ld.shared.f32 	%f103, [%r10];
	setp.lt.f32 	%p27, %f102, %f103;
	selp.f32 	%f104, %f102, %f103, %p27;
	st.shared.f32 	[%r10], %f104;
$L__BB0_36:
	bar.sync 	0;
	ld.shared.f32 	%f105, [_ZZ8min_distIfLi32EET_S0_S0_S0_PA3_S0_S2_S2_E5dist2];
	sqrt.rn.f32 	%f4, %f105;
	setp.geu.f32 	%p28, %f4, %f5;
	@%p28 bra 	$L__BB0_42;
	setp.gt.s32 	%p29, %r153, 31;
	@%p29 bra 	$L__BB0_40;
	@%p26 bra 	$L__BB0_41;
	shl.b32 	%r120, %r153, 3;
	mov.u32 	%r121, _ZZ26find_core_electrons_kernelIfLi32EEvPPT_iS1_iiS0_PA3_S0_S4_PP4int2S2_PiE10blockpairs;
	add.s32 	%r122, %r121, %r120;
	st.shared.v2.u32 	[%r122], {%r31, %r145};
	shl.b32 	%r123, %r153, 2;
	mov.u32 	%r124, _ZZ26find_core_electrons_kernelIfLi32EEvPPT_iS1_iiS0_PA3_S0_S4_PP4int2S2_PiE9blockdist;
	add.s32 	%r125, %r124, %r123;
	st.shared.f32 	[%r125], %f4;
	add.s32 	%r153, %r153, 1;
	bra.uni 	$L__BB0_41;
$L__BB0_40:
	ld.shared.u64 	%rd27, [_ZZ26find_core_electrons_kernelIfLi32EEvPPT_iS1_iiS0_PA3_S0_S4_PP4int2S2_PiE7mypairs];
	cvta.to.global.u64 	%rd28, %rd27;
	shl.b32 	%r116, %r147, 5;
	add.s32 	%r117, %r116, %r1;
	mul.wide.s32 	%rd29, %r117, 8;
	add.s64 	%rd30, %rd28, %rd29;
	ld.shared.v2.u32 	{%r118, %r119}, [%r7];
	st.global.v2.u32 	[%rd30], {%r118, %r119};
	ld.shared.f32 	%f106, [%r8];
	ld.shared.u64 	%rd31, [_ZZ26find_core_electrons_kernelIfLi32EEvPPT_iS1_iiS0_PA3_S0_S4_PP4int2S2_PiE6mydist];
	cvta.to.global.u64 	%rd32, %rd31;
	mul.wide.s32 	%rd33, %r117, 4;
	add.s64 	%rd34, %rd32, %rd33;
	st.global.f32 	[%rd34], %f106;
	add.s32 	%r147, %r147, 1;
	mov.b32 	%r153, 0;
$L__BB0_41:
	add.s32 	%r152, %r152, 1;
$L__BB0_42:
	add.s32 	%r146, %r146, 1;
	add.s32 	%r145, %r145, 1;
	add.s32 	%r144, %r144, 12;
	setp.lt.s32 	%p31, %r146, %r25;
	@%p31 bra 	$L__BB0_24;
$L__BB0_43:
	add.s32 	%r140, %r140, 1;
	setp.ne.s32 	%p32, %r140, %r19;
	@%p32 bra 	$L__BB0_22;
$L__BB0_44:
	add.s32 	%r136, %r136, 1;
	setp.ne.s32 	%p33, %r136, %r5;
	@%p33 bra 	$L__BB0_14;
$L__BB0_45:
	add.s32 	%r132, %r132, 1;
	setp.ne.s32 	%p34, %r132, %r6;
	@%p34 bra 	$L__BB0_6;
	shl.b32 	%r166, %r147, 5;
$L__BB0_47:
	setp.ge.s32 	%p35, %r1, %r153;
	@%p35 bra 	$L__BB0_49;
	ld.shared.u64 	%rd35, [_ZZ26find_core_electrons_kernelIfLi32EEvPPT_iS1_iiS0_PA3_S0_S4_PP4int2S2_PiE7mypairs];
	cvta.to.global.u64 	%rd36, %rd35;
	add.s32 	%r126, %r166, %r1;
	mul.wide.s32 	%rd37, %r126, 8;
	add.s64 	%rd38, %rd36, %rd37;
	ld.shared.v2.u32 	{%r127, %r128}, [%r7];
	st.global.v2.u32 	[%rd38], {%r127, %r128};
	ld.shared.f32 	%f107, [%r8];
	ld.shared.u64 	%rd39, [_ZZ26find_core_electrons_kernelIfLi32EEvPPT_iS1_iiS0_PA3_S0_S4_PP4int2S2_PiE6mydist];
	cvta.to.global.u64 	%rd40, %rd39;
	mul.wide.s32 	%rd41, %r126, 4;
	add.s64 	%rd42, %rd40, %rd41;
	st.global.f32 	[%rd42], %f107;
$L__BB0_49:
	setp.ne.s32 	%p36, %r1, 0;
	@%p36 bra 	$L__BB0_51;
	ld.param.u64 	%rd47, [_Z26find_core_electrons_kernelIfLi32EEvPPT_iS1_iiS0_PA3_S0_S4_PP4int2S2_Pi_param_10];
	mov.u32 	%r129, %ctaid.x;
	cvta.to.global.u64 	%rd43, %rd47;
	mul.wide.u32 	%rd44, %r129, 4;
	add.s64 	%rd45, %rd43, %rd44;
	st.global.u32 	[%rd45], %r152;
$L__BB0_51:
	ret;

}


// ===== COMPILED SASS (sm_100) =====

	.target	sm_100

	.elftype	@"ET_EXEC"


//--------------------- .note.nv.tkinfo           --------------------------
	.section	.note.nv.tkinfo,"",@"SHT_NOTE"
	.sectionflags	@"SHF_NOTE_NV_TKINFO"
	.tkinfo
        /*0018*/ 	.word	0x00000002
        /*0030*/ 	.string	""
        /*0030*/ 	.string	"ptxas"
        /*0030*/ 	.string	"Cuda compilation tools, release 13.0, V13.0.88"
        /*0030*/ 	.string	"Build cuda_13.0.r13.0/compiler.36424714_0"
        /*0030*/ 	.string	"-arch sm_100 -m 64 "



//--------------------- .note.nv.cuinfo           --------------------------
	.section	.note.nv.cuinfo,"",@"SHT_NOTE"
	.sectionflags	@"SHF_NOTE_NV_CUINFO"
        /*0018*/ 	.short	0x0002
        /*001a*/ 	.short	0x0064
        /*001c*/ 	.short	0x0082
	.zero		2


//--------------------- .nv.info                  --------------------------
	.section	.nv.info,"",@"SHT_CUDA_INFO"
	.align	4


	//----- nvinfo : EIATTR_REGCOUNT
	.align		4
        /*0000*/ 	.byte	0x04, 0x2f
        /*0002*/ 	.short	(.L_1 - .L_0)
	.align		4
.L_0:
        /*0004*/ 	.word	index@(_Z26find_core_electrons_kernelIfLi32EEvPPT_iS1_iiS0_PA3_S0_S4_PP4int2S2_Pi)
        /*0008*/ 	.word	0x00000020


	//----- nvinfo : EIATTR_FRAME_SIZE
	.align		4
.L_1:
        /*000c*/ 	.byte	0x04, 0x11
        /*000e*/ 	.short	(.L_3 - .L_2)
	.align		4
.L_2:
        /*0010*/ 	.word	index@($__internal_0_$__cuda_sm20_sqrt_rn_f32_slowpath)
        /*0014*/ 	.word	0x00000000


	//----- nvinfo : EIATTR_FRAME_SIZE
	.align		4
.L_3:
        /*0018*/ 	.byte	0x04, 0x11
        /*001a*/ 	.short	(.L_5 - .L_4)
	.align		4
.L_4:
        /*001c*/ 	.word	index@(_Z26find_core_electrons_kernelIfLi32EEvPPT_iS1_iiS0_PA3_S0_S4_PP4int2S2_Pi)
        /*0020*/ 	.word	0x00000000


	//----- nvinfo : EIATTR_MIN_STACK_SIZE
	.align		4
.L_5:
        /*0024*/ 	.byte	0x04, 0x12
        /*0026*/ 	.short	(.L_7 - .L_6)
	.align		4
.L_6:
        /*0028*/ 	.word	index@(_Z26find_core_electrons_kernelIfLi32EEvPPT_iS1_iiS0_PA3_S0_S4_PP4int2S2_Pi)
        /*002c*/ 	.word	0x00000000
.L_7:


//--------------------- .nv.compat                --------------------------
	.section	.nv.compat,"",@"SHT_CUDA_COMPAT_INFO"
	.align	4
        /*0000*/ 	.byte	0x02, 0x09, 0x00, 0x00, 0x02, 0x02, 0x01, 0x00, 0x02, 0x05, 0x05, 0x00, 0x03, 0x07, 0x01, 0x01
        /*0010*/ 	.byte	0x02, 0x03, 0x00, 0x00, 0x02, 0x06, 0x01, 0x00, 0x04, 0x0b, 0x08, 0x00, 0x01, 0x00, 0x00, 0x00
        /*0020*/ 	.byte	0x00, 0x00, 0x00, 0x00


//--------------------- .nv.info._Z26find_core_electrons_kernelIfLi32EEvPPT_iS1_iiS0_PA3_S0_S4_PP4int2S2_Pi --------------------------
	.section	.nv.info._Z26find_core_electrons_kernelIfLi32EEvPPT_iS1_iiS0_PA3_S0_S4_PP4int2S2_Pi,"",@"SHT_CUDA_INFO"
	.sectionflags	@""
	.align	4


	//----- nvinfo : EIATTR_CUDA_API_VERSION
	.align		4
        /*0000*/ 	.byte	0x04, 0x37
        /*0002*/ 	.short	(.L_9 - .L_8)
.L_8:
        /*0004*/ 	.word	0x00000082


	//----- nvinfo : EIATTR_KPARAM_INFO
	.align		4
.L_9:
        /*0008*/ 	.byte	0x04, 0x17
        /*000a*/ 	.short	(.L_11 - .L_10)
.L_10:
        /*000c*/ 	.word	0x00000000
        /*0010*/ 	.short	0x000a
        /*0012*/ 	.short	0x0048
        /*0014*/ 	.byte	0x00, 0xf5, 0x21, 0x00


	//----- nvinfo : EIATTR_KPARAM_INFO
	.align		4
.L_11:
        /*0018*/ 	.byte	0x04, 0x17
        /*001a*/ 	.short	(.L_13 - .L_12)
.L_12:
        /*001c*/ 	.word	0x00000000
        /*0020*/ 	.short	0x0009
        /*0022*/ 	.short	0x0040
        /*0024*/ 	.byte	0x00, 0xf5, 0x21, 0x00


	//----- nvinfo : EIATTR_KPARAM_INFO
	.align		4
.L_13:
        /*0028*/ 	.byte	0x04, 0x17
        /*002a*/ 	.short	(.L_15 - .L_14)
.L_14:
        /*002c*/ 	.word	0x00000000
        /*0030*/ 	.short	0x0008
        /*0032*/ 	.short	0x0038
        /*0034*/ 	.byte	0x00, 0xf5, 0x21, 0x00


	//----- nvinfo : EIATTR_KPARAM_INFO
	.align		4
.L_15:
        /*0038*/ 	.byte	0x04, 0x17
        /*003a*/ 	.short	(.L_17 - .L_16)
.L_16:
        /*003c*/ 	.word	0x00000000
        /*0040*/ 	.short	0x0007
        /*0042*/ 	.short	0x0030
        /*0044*/ 	.byte	0x00, 0xf5, 0x21, 0x00


	//----- nvinfo : EIATTR_KPARAM_INFO
	.align		4
.L_17:
        /*0048*/ 	.byte	0x04, 0x17
        /*004a*/ 	.short	(.L_19 - .L_18)
.L_18:
        /*004c*/ 	.word	0x00000000
        /*0050*/ 	.short	0x0006
        /*0052*/ 	.short	0x0028
        /*0054*/ 	.byte	0x00, 0xf5, 0x21, 0x00


	//----- nvinfo : EIATTR_KPARAM_INFO
	.align		4
.L_19:
        /*0058*/ 	.byte	0x04, 0x17
        /*005a*/ 	.short	(.L_21 - .L_20)
.L_20:
        /*005c*/ 	.word	0x00000000
        /*0060*/ 	.short	0x0005
        /*0062*/ 	.short	0x0020
        /*0064*/ 	.byte	0x00, 0xf0, 0x11, 0x00


	//----- nvinfo : EIATTR_KPARAM_INFO
	.align		4
.L_21:
        /*0068*/ 	.byte	0x04, 0x17
        /*006a*/ 	.short	(.L_23 - .L_22)
.L_22:
        /*006c*/ 	.word	0x00000000
        /*0070*/ 	.short	0x0004
        /*0072*/ 	.short	0x001c
        /*0074*/ 	.byte	0x00, 0xf0, 0x11, 0x00


	//----- nvinfo : EIATTR_KPARAM_INFO
	.align		4
.L_23:
        /*0078*/ 	.byte	0x04, 0x17
        /*007a*/ 	.short	(.L_25 - .L_24)
.L_24:
        /*007c*/ 	.word	0x00000000
        /*0080*/ 	.short	0x0003
        /*0082*/ 	.short	0x0018
        /*0084*/ 	.byte	0x00, 0xf0, 0x11, 0x00


	//----- nvinfo : EIATTR_KPARAM_INFO
	.align		4
.L_25:
        /*0088*/ 	.byte	0x04, 0x17
        /*008a*/ 	.short	(.L_27 - .L_26)
.L_26:
        /*008c*/ 	.word	0x00000000
        /*0090*/ 	.short	0x0002
        /*0092*/ 	.short	0x0010
        /*0094*/ 	.byte	0x00, 0xf5, 0x21, 0x00


	//----- nvinfo : EIATTR_KPARAM_INFO
	.align		4
.L_27:
        /*0098*/ 	.byte	0x04, 0x17
        /*009a*/ 	.short	(.L_29 - .L_28)
.L_28:
        /*009c*/ 	.word	0x00000000
        /*00a0*/ 	.short	0x0001
        /*00a2*/ 	.short	0x0008
        /*00a4*/ 	.byte	0x00, 0xf0, 0x11, 0x00


	//----- nvinfo : EIATTR_KPARAM_INFO
	.align		4
.L_29:
        /*00a8*/ 	.byte	0x04, 0x17
        /*00aa*/ 	.short	(.L_31 - .L_30)
.L_30:
        /*00ac*/ 	.word	0x00000000
        /*00b0*/ 	.short	0x0000
        /*00b2*/ 	.short	0x0000
        /*00b4*/ 	.byte	0x00, 0xf5, 0x21, 0x00


	//----- nvinfo : EIATTR_SPARSE_MMA_MASK
	.align		4
.L_31:
        /*00b8*/ 	.byte	0x03, 0x50
        /*00ba*/ 	.short	0x0000


	//----- nvinfo : EIATTR_MAXREG_COUNT
	.align		4
        /*00bc*/ 	.byte	0x03, 0x1b
        /*00be*/ 	.short	0x00ff


	//----- nvinfo : EIATTR_NUM_BARRIERS
	.align		4
        /*00c0*/ 	.byte	0x02, 0x4c
        /*00c2*/ 	.byte	0x01
	.zero		1


	//----- nvinfo : EIATTR_MERCURY_ISA_VERSION
	.align		4
        /*00c4*/ 	.byte	0x03, 0x5f
        /*00c6*/ 	.short	0x0101


	//----- nvinfo : EIATTR_VRC_CTA_INIT_COUNT
	.align		4
        /*00c8*/ 	.byte	0x02, 0x4a
	.zero		1
	.zero		1


	//----- nvinfo : EIATTR_EXIT_INSTR_OFFSETS
	.align		4
        /*00cc*/ 	.byte	0x04, 0x1c
        /*00ce*/ 	.short	(.L_33 - .L_32)


	//   ....[0]....
.L_32:
        /*00d0*/ 	.word	0x00001730


	//   ....[1]....
        /*00d4*/ 	.word	0x00001790


	//----- nvinfo : EIATTR_CRS_STACK_SIZE
	.align		4
.L_33:
        /*00d8*/ 	.byte	0x04, 0x1e
        /*00da*/ 	.short	(.L_35 - .L_34)
.L_34:
        /*00dc*/ 	.word	0x00000000


	//----- nvinfo : EIATTR_CBANK_PARAM_SIZE
	.align		4
.L_35:
        /*00e0*/ 	.byte	0x03, 0x19
        /*00e2*/ 	.short	0x0050


	//----- nvinfo : EIATTR_PARAM_CBANK
	.align		4
        /*00e4*/ 	.byte	0x04, 0x0a
        /*00e6*/ 	.short	(.L_37 - .L_36)
	.align		4
.L_36:
        /*00e8*/ 	.word	index@(.nv.constant0._Z26find_core_electrons_kernelIfLi32EEvPPT_iS1_iiS0_PA3_S0_S4_PP4int2S2_Pi)
        /*00ec*/ 	.short	0x0380
        /*00ee*/ 	.short	0x0050


	//----- nvinfo : EIATTR_SW_WAR
	.align		4
.L_37:
        /*00f0*/ 	.byte	0x04, 0x36
        /*00f2*/ 	.short	(.L_39 - .L_38)
.L_38:
        /*00f4*/ 	.word	0x00000008
.L_39:


//--------------------- .nv.callgraph             --------------------------
	.section	.nv.callgraph,"",@"SHT_CUDA_CALLGRAPH"
	.align	4
	.sectionentsize	8
	.align		4
        /*0000*/ 	.word	0x00000000
	.align		4
        /*0004*/ 	.word	0xffffffff
	.align		4
        /*0008*/ 	.word	0x00000000
	.align		4
        /*000c*/ 	.word	0xfffffffe
	.align		4
        /*0010*/ 	.word	0x00000000
	.align		4
        /*0014*/ 	.word	0xfffffffd
	.align		4
        /*0018*/ 	.word	0x00000000
	.align		4
        /*001c*/ 	.word	0xfffffffc


//--------------------- .text._Z26find_core_electrons_kernelIfLi32EEvPPT_iS1_iiS0_PA3_S0_S4_PP4int2S2_Pi --------------------------
	.section	.text._Z26find_core_electrons_kernelIfLi32EEvPPT_iS1_iiS0_PA3_S0_S4_PP4int2S2_Pi,"ax",@progbits
	.align	128
        .global         _Z26find_core_electrons_kernelIfLi32EEvPPT_iS1_iiS0_PA3_S0_S4_PP4int2S2_Pi
        .type           _Z26find_core_electrons_kernelIfLi32EEvPPT_iS1_iiS0_PA3_S0_S4_PP4int2S2_Pi,@function
        .size           _Z26find_core_electrons_kernelIfLi32EEvPPT_iS1_iiS0_PA3_S0_S4_PP4int2S2_Pi,(.L_x_22 - _Z26find_core_electrons_kernelIfLi32EEvPPT_iS1_iiS0_PA3_S0_S4_PP4int2S2_Pi)
        .other          _Z26find_core_electrons_kernelIfLi32EEvPPT_iS1_iiS0_PA3_S0_S4_PP4int2S2_Pi,@"STO_CUDA_ENTRY STV_DEFAULT"
_Z26find_core_electrons_kernelIfLi32EEvPPT_iS1_iiS0_PA3_S0_S4_PP4int2S2_Pi:
.text._Z26find_core_electrons_kernelIfLi32EEvPPT_iS1_iiS0_PA3_S0_S4_PP4int2S2_Pi:
[----:B------:R-:W-:Y:S01]  /*0000*/  LDC R1, c[0x0][0x37c] ;  /* 0x0000df00ff017b82 */ /* 0x000fe20000000800 */
[----:B------:R-:W0:Y:S01]  /*0010*/  S2R R6, SR_TID.X ;  /* 0x0000000000067919 */ /* 0x000e220000002100 */
[----:B------:R-:W1:Y:S01]  /*0020*/  LDCU.64 UR14, c[0x0][0x358] ;  /* 0x00006b00ff0e77ac */ /* 0x000e620008000a00 */
[----:B0-----:R-:W-:-:S13]  /*0030*/  ISETP.NE.AND P0, PT, R6, RZ, PT ;  /* 0x000000ff0600720c */ /* 0x001fda0003f05270 */
[----:B------:R-:W0:Y:S01]  /*0040*/  @!P0 S2R R3, SR_CTAID.X ;  /* 0x0000000000038919 */ /* 0x000e220000002500 */
[----:B------:R-:W0:Y:S08]  /*0050*/  @!P0 LDC.64 R8, c[0x0][0x380] ;  /* 0x0000e000ff088b82 */ /* 0x000e300000000a00 */
[----:B------:R-:W2:Y:S08]  /*0060*/  @!P0 LDC.64 R10, c[0x0][0x3c0] ;  /* 0x0000f000ff0a8b82 */ /* 0x000eb00000000a00 */
[----:B------:R-:W3:Y:S01]  /*0070*/  @!P0 LDC.64 R4, c[0x0][0x3b8] ;  /* 0x0000ee00ff048b82 */ /* 0x000ee20000000a00 */
[----:B0-----:R-:W-:-:S04]  /*0080*/  @!P0 IMAD.WIDE.U32 R8, R3, 0x8, R8 ;  /* 0x0000000803088825 */ /* 0x001fc800078e0008 */
[C---:B--2---:R-:W-:Y:S02]  /*0090*/  @!P0 IMAD.WIDE.U32 R10, R3.reuse, 0x8, R10 ;  /* 0x00000008030a8825 */ /* 0x044fe400078e000a */
[----:B-1----:R-:W2:Y:S02]  /*00a0*/  @!P0 LDG.E.64 R8, desc[UR14][R8.64] ;  /* 0x0000000e08088981 */ /* 0x002ea4000c1e1b00 */
[----:B---3--:R-:W-:Y:S02]  /*00b0*/  @!P0 IMAD.WIDE.U32 R4, R3, 0x8, R4 ;  /* 0x0000000803048825 */ /* 0x008fe400078e0004 */
[----:B------:R-:W2:Y:S04]  /*00c0*/  @!P0 LDG.E.64 R10, desc[UR14][R10.64] ;  /* 0x0000000e0a0a8981 */ /* 0x000ea8000c1e1b00 */
[----:B------:R-:W3:Y:S01]  /*00d0*/  @!P0 LDG.E.64 R4, desc[UR14][R4.64] ;  /* 0x0000000e04048981 */ /* 0x000ee2000c1e1b00 */
[----:B------:R-:W0:Y:S01]  /*00e0*/  S2R R0, SR_CgaCtaId ;  /* 0x0000000000007919 */ /* 0x000e220000008800 */
[----:B------:R-:W-:-:S02]  /*00f0*/  MOV R3, 0x400 ;  /* 0x0000040000037802 */ /* 0x000fc40000000f00 */
[----:B------:R-:W-:Y:S02]  /*0100*/  ISETP.GT.U32.AND P1, PT, R6, 0x1a, PT ;  /* 0x0000001a0600780c */ /* 0x000fe40003f24070 */
[----:B------:R-:W-:Y:S01]  /*0110*/  IADD3 R7, PT, PT, R3, 0x6c, RZ ;  /* 0x0000006c03077810 */ /* 0x000fe20007ffe0ff */
[----:B------:R-:W-:Y:S01]  /*0120*/  BSSY.RECONVERGENT B0, `(.L_x_0) ;  /* 0x000002b000007945 */ /* 0x000fe20003800200 */
[C---:B0-----:R-:W-:Y:S02]  /*0130*/  @!P0 LEA R13, R0.reuse, R3, 0x18 ;  /* 0x00000003000d8211 */ /* 0x041fe400078ec0ff */
[----:B------:R-:W-:-:S05]  /*0140*/  LEA R7, R0, R7, 0x18 ;  /* 0x0000000700077211 */ /* 0x000fca00078ec0ff */
[----:B------:R-:W-:Y:S01]  /*0150*/  IMAD R7, R6, 0xc, R7 ;  /* 0x0000000c06077824 */ /* 0x000fe200078e0207 */
[----:B--2---:R0:W-:Y:S04]  /*0160*/  @!P0 STS.128 [R13+0x1b0], R8 ;  /* 0x0001b0080d008388 */ /* 0x0041e80000000c00 */
[----:B---3--:R0:W-:Y:S01]  /*0170*/  @!P0 STS.64 [R13+0x1c0], R4 ;  /* 0x0001c0040d008388 */ /* 0x0081e20000000a00 */
[----:B------:R-:W-:Y:S05]  /*0180*/  @P1 BRA `(.L_x_1) ;  /* 0x0000000000901947 */ /* 0x000fea0003800000 */
[----:B------:R-:W0:Y:S02]  /*0190*/  LDC.64 R14, c[0x0][0x3a8] ;  /* 0x0000ea00ff0e7b82 */ /* 0x000e240000000a00 */
[----:B0-----:R-:W2:Y:S04]  /*01a0*/  LDG.E R13, desc[UR14][R14.64+0xc] ;  /* 0x00000c0e0e0d7981 */ /* 0x001ea8000c1e1900 */
[----:B------:R-:W3:Y:S04]  /*01b0*/  LDG.E R12, desc[UR14][R14.64+0x10] ;  /* 0x0000100e0e0c7981 */ /* 0x000ee8000c1e1900 */
[----:B------:R-:W4:Y:S04]  /*01c0*/  LDG.E R11, desc[UR14][R14.64+0x14] ;  /* 0x0000140e0e0b7981 */ /* 0x000f28000c1e1900 */
[----:B------:R-:W5:Y:S04]  /*01d0*/  LDG.E R10, desc[UR14][R14.64] ;  /* 0x0000000e0e0a7981 */ /* 0x000f68000c1e1900 */
[----:B------:R-:W5:Y:S04]  /*01e0*/  LDG.E R9, desc[UR14][R14.64+0x4] ;  /* 0x0000040e0e097981 */ /* 0x000f68000c1e1900 */
[----:B------:R-:W5:Y:S04]  /*01f0*/  LDG.E R8, desc[UR14][R14.64+0x8] ;  /* 0x0000080e0e087981 */ /* 0x000f68000c1e1900 */
[----:B------:R-:W5:Y:S04]  /*0200*/  LDG.E R5, desc[UR14][R14.64+0x18] ;  /* 0x0000180e0e057981 */ /* 0x000f68000c1e1900 */
[----:B------:R-:W5:Y:S04]  /*0210*/  LDG.E R2, desc[UR14][R14.64+0x1c] ;  /* 0x00001c0e0e027981 */ /* 0x000f68000c1e1900 */
[----:B------:R0:W5:Y:S01]  /*0220*/  LDG.E R4, desc[UR14][R14.64+0x20] ;  /* 0x0000200e0e047981 */ /* 0x000162000c1e1900 */
[----:B------:R-:W-:-:S05]  /*0230*/  LOP3.LUT R16, R6, 0xffff, RZ, 0xc0, !PT ;  /* 0x0000ffff06107812 */ /* 0x000fca00078ec0ff */
[----:B------:R-:W-:-:S04]  /*0240*/  IMAD R19, R16, 0x1c72, RZ ;  /* 0x00001c7210137824 */ /* 0x000fc800078e02ff */
[----:B0-----:R-:W-:Y:S01]  /*0250*/  I2F.U16 R15, R19.H1 ;  /* 0x10000013000f7306 */ /* 0x001fe20000101000 */
[----:B------:R-:W-:-:S05]  /*0260*/  SHF.R.U32.HI R17, RZ, 0x10, R19 ;  /* 0x00000010ff117819 */ /* 0x000fca0000011613 */
[----:B------:R-:W-:-:S05]  /*0270*/  IMAD R17, R17, -0x9, R6 ;  /* 0xfffffff711117824 */ /* 0x000fca00078e0206 */
[----:B------:R-:W-:-:S05]  /*0280*/  PRMT R16, R17, 0x9910, RZ ;  /* 0x0000991011107816 */ /* 0x000fca00000000ff */
[----:B------:R-:W-:-:S05]  /*0290*/  IMAD R16, R16, 0x5556, RZ ;  /* 0x0000555610107824 */ /* 0x000fca00078e02ff */
[----:B------:R-:W-:-:S04]  /*02a0*/  SHF.R.S32.HI R16, RZ, 0x10, R16 ;  /* 0x00000010ff107819 */ /* 0x000fc80000011410 */
[----:B------:R-:W-:-:S04]  /*02b0*/  LOP3.LUT R21, R16, 0xffff, RZ, 0xc0, !PT ;  /* 0x0000ffff10157812 */ /* 0x000fc800078ec0ff */
[----:B------:R-:W-:-:S04]  /*02c0*/  LEA.HI R16, R21, R16, RZ, 0x11 ;  /* 0x0000001015107211 */ /* 0x000fc800078f88ff */
[----:B------:R-:W2:Y:S01]  /*02d0*/  I2F.S16 R14, R16 ;  /* 0x00000010000e7306 */ /* 0x000ea20000101400 */
[----:B------:R-:W-:-:S05]  /*02e0*/  PRMT R18, R16, 0x9910, RZ ;  /* 0x0000991010127816 */ /* 0x000fca00000000ff */
[----:B------:R-:W-:-:S05]  /*02f0*/  IMAD R17, R18, -0x3, R17 ;  /* 0xfffffffd12117824 */ /* 0x000fca00078e0211 */
[----:B------:R-:W-:Y:S01]  /*0300*/  I2FP.F32.S32 R17, R17 ;  /* 0x0000001100117245 */ /* 0x000fe20000201400 */
[C---:B--2---:R-:W-:Y:S01]  /*0310*/  FMUL R18, R14.reuse, R13 ;  /* 0x0000000d0e127220 */ /* 0x044fe20000400000 */
[C---:B---3--:R-:W-:Y:S01]  /*0320*/  FMUL R12, R14.reuse, R12 ;  /* 0x0000000c0e0c7220 */ /* 0x048fe20000400000 */
[----:B----4-:R-:W-:Y:S02]  /*0330*/  FMUL R11, R14, R11 ;  /* 0x0000000b0e0b7220 */ /* 0x010fe40000400000 */
[C---:B-----5:R-:W-:Y:S01]  /*0340*/  FFMA R10, R15.reuse, R10, R18 ;  /* 0x0000000a0f0a7223 */ /* 0x060fe20000000012 */
[C---:B------:R-:W-:Y:S01]  /*0350*/  FFMA R9, R15.reuse, R9, R12 ;  /* 0x000000090f097223 */ /* 0x040fe2000000000c */
[----:B------:R-:W-:Y:S02]  /*0360*/  FFMA R11, R15, R8, R11 ;  /* 0x000000080f0b7223 */ /* 0x000fe4000000000b */
[C---:B------:R-:W-:Y:S01]  /*0370*/  FFMA R10, R17.reuse, R5, R10 ;  /* 0x00000005110a7223 */ /* 0x040fe2000000000a */
[----:B------:R-:W-:-:S04]  /*0380*/  FFMA R2, R17, R2, R9 ;  /* 0x0000000211027223 */ /* 0x000fc80000000009 */
[----:B------:R1:W-:Y:S01]  /*0390*/  STS [R7], R10 ;  /* 0x0000000a07007388 */ /* 0x0003e20000000800 */
[----:B------:R-:W-:-:S03]  /*03a0*/  FFMA R4, R17, R4, R11 ;  /* 0x0000000411047223 */ /* 0x000fc6000000000b */
[----:B------:R1:W-:Y:S04]  /*03b0*/  STS [R7+0x4], R2 ;  /* 0x0000040207007388 */ /* 0x0003e80000000800 */
[----:B------:R1:W-:Y:S02]  /*03c0*/  STS [R7+0x8], R4 ;  /* 0x0000080407007388 */ /* 0x0003e40000000800 */
.L_x_1:
[----:B------:R-:W-:Y:S05]  /*03d0*/  BSYNC.RECONVERGENT B0 ;  /* 0x0000000000007941 */ /* 0x000fea0003800200 */
.L_x_0:
[----:B------:R-:W2:Y:S01]  /*03e0*/  LDCU.64 UR4, c[0x0][0x398] ;  /* 0x00007300ff0477ac */ /* 0x000ea20008000a00 */
[C---:B0-----:R-:W-:Y:S01]  /*03f0*/  VIADD R9, R3.reuse, 0x5c8 ;  /* 0x000005c803097836 */ /* 0x041fe20000000000 */
[----:B------:R-:W-:Y:S01]  /*0400*/  IADD3 R5, PT, PT, R3, 0x4c8, RZ ;  /* 0x000004c803057810 */ /* 0x000fe20007ffe0ff */
[----:B------:R-:W-:Y:S02]  /*0410*/  HFMA2 R13, -RZ, RZ, 0, 0 ;  /* 0x00000000ff0d7431 */ /* 0x000fe400000001ff */
[----:B------:R-:W-:Y:S01]  /*0420*/  IMAD.MOV.U32 R15, RZ, RZ, RZ ;  /* 0x000000ffff0f7224 */ /* 0x000fe200078e00ff */
[C---:B------:R-:W-:Y:S02]  /*0430*/  LEA R9, R0.reuse, R9, 0x18 ;  /* 0x0000000900097211 */ /* 0x040fe400078ec0ff */
[----:B------:R-:W-:-:S03]  /*0440*/  LEA R5, R0, R5, 0x18 ;  /* 0x0000000500057211 */ /* 0x000fc600078ec0ff */
[C---:B------:R-:W-:Y:S01]  /*0450*/  IMAD R9, R6.reuse, 0x4, R9 ;  /* 0x0000000406097824 */ /* 0x040fe200078e0209 */
[----:B------:R-:W-:Y:S01]  /*0460*/  LEA R8, R6, R5, 0x3 ;  /* 0x0000000506087211 */ /* 0x000fe200078e18ff */
[----:B--2---:R-:W-:-:S04]  /*0470*/  UIADD3 UR4, UPT, UPT, UR5, -UR4, URZ ;  /* 0x8000000405047290 */ /* 0x004fc8000fffe0ff */
[----:B------:R-:W-:-:S04]  /*0480*/  UIADD3 UR4, UPT, UPT, UR4, 0x1, URZ ;  /* 0x0000000104047890 */ /* 0x000fc8000fffe0ff */
[----:B------:R-:W-:Y:S02]  /*0490*/  USHF.R.S32.HI UR5, URZ, 0x1f, UR4 ;  /* 0x0000001fff057899 */ /* 0x000fe40008011404 */
[----:B------:R-:W-:Y:S02]  /*04a0*/  ULOP3.LUT UP0, URZ, UR4, 0x1f, URZ, 0xc0, !UPT ;  /* 0x0000001f04ff7892 */ /* 0x000fe4000f80c0ff */
[----:B------:R-:W-:-:S04]  /*04b0*/  ULEA.HI UR5, UR5, UR4, URZ, 0x5 ;  /* 0x0000000405057291 */ /* 0x000fc8000f8f28ff */
[----:B------:R-:W-:Y:S02]  /*04c0*/  USHF.R.S32.HI UR4, URZ, 0x5, UR5 ;  /* 0x00000005ff047899 */ /* 0x000fe40008011405 */
[----:B------:R-:W-:-:S03]  /*04d0*/  ULEA.HI.SX32 UR8, UR5, 0x1, 0x1b ;  /* 0x0000000105087891 */ /* 0x000fc6000f8fdaff */
[----:B------:R-:W-:-:S03]  /*04e0*/  @!UP0 UIADD3 UR8, UPT, UPT, UR4, URZ, URZ ;  /* 0x000000ff04088290 */ /* 0x000fc6000fffe0ff */
[----:B------:R-:W-:Y:S01]  /*04f0*/  UMOV UR4, URZ ;  /* 0x000000ff00047c82 */ /* 0x000fe20008000000 */
[----:B------:R-:W-:Y:S01]  /*0500*/  UISETP.GE.AND UP0, UPT, UR8, 0x1, UPT ;  /* 0x000000010800788c */ /* 0x000fe2000bf06270 */
[----:B------:R-:W-:Y:S08]  /*0510*/  BAR.SYNC.DEFER_BLOCKING 0x0 ;  /* 0x0000000000007b1d */ /* 0x000ff00000010000 */
[----:B------:R-:W-:Y:S05]  /*0520*/  BRA.U !UP0, `(.L_x_2) ;  /* 0x00000011083c7547 */ /* 0x000fea000b800000 */
[----:B------:R-:W0:Y:S01]  /*0530*/  LDCU UR5, c[0x0][0x388] ;  /* 0x00007100ff0577ac */ /* 0x000e220008000800 */
[----:B------:R-:W-:Y:S02]  /*0540*/  LEA R3, R0, R3, 0x18 ;  /* 0x0000000300037211 */ /* 0x000fe400078ec0ff */
[----:B------:R-:W-:Y:S02]  /*0550*/  MOV R15, RZ ;  /* 0x000000ff000f7202 */ /* 0x000fe40000000f00 */
[----:B------:R-:W-:Y:S01]  /*0560*/  MOV R13, RZ ;  /* 0x000000ff000d7202 */ /* 0x000fe20000000f00 */
[----:B------:R-:W-:Y:S01]  /*0570*/  IMAD R12, R6, 0x4, R3 ;  /* 0x00000004060c7824 */ /* 0x000fe200078e0203 */
[----:B0-----:R-:W-:Y:S02]  /*0580*/  USHF.R.S32.HI UR4, URZ, 0x1f, UR5 ;  /* 0x0000001fff047899 */ /* 0x001fe40008011405 */
[----:B------:R-:W-:Y:S02]  /*0590*/  ULOP3.LUT UP0, URZ, UR5, 0x1f, URZ, 0xc0, !UPT ;  /* 0x0000001f05ff7892 */ /* 0x000fe4000f80c0ff */
[----:B------:R-:W-:-:S04]  /*05a0*/  ULEA.HI UR4, UR4, UR5, URZ, 0x5 ;  /* 0x0000000504047291 */ /* 0x000fc8000f8f28ff */
[----:B------:R-:W-:Y:S02]  /*05b0*/  USHF.R.S32.HI UR5, URZ, 0x5, UR4 ;  /* 0x00000005ff057899 */ /* 0x000fe40008011404 */
[----:B------:R-:W-:-:S03]  /*05c0*/  ULEA.HI.SX32 UR10, UR4, 0x1, 0x1b ;  /* 0x00000001040a7891 */ /* 0x000fc6000f8fdaff */
[----:B------:R-:W-:Y:S01]  /*05d0*/  @!UP0 UIADD3 UR10, UPT, UPT, UR5, URZ, URZ ;  /* 0x000000ff050a8290 */ /* 0x000fe2000fffe0ff */
[----:B------:R-:W-:Y:S02]  /*05e0*/  UMOV UR4, URZ ;  /* 0x000000ff00047c82 */ /* 0x000fe40008000000 */
[----:B------:R-:W-:-:S09]  /*05f0*/  UMOV UR5, URZ ;  /* 0x000000ff00057c82 */ /* 0x000fd20008000000 */
.L_x_17:
[----:B0-----:R-:W0:Y:S01]  /*0600*/  LDCU.64 UR6, c[0x0][0x398] ;  /* 0x00007300ff0677ac */ /* 0x001e220008000a00 */
[----:B------:R-:W2:Y:S01]  /*0610*/  LDC R5, c[0x0][0x398] ;  /* 0x0000e600ff057b82 */ /* 0x000ea20000000800 */
[C---:B-1----:R-:W-:Y:S01]  /*0620*/  VIADD R10, R6.reuse, 0x40 ;  /* 0x00000040060a7836 */ /* 0x042fe20000000000 */
[----:B------:R-:W-:Y:S02]  /*0630*/  IADD3 R4, PT, PT, R6, 0x20, RZ ;  /* 0x0000002006047810 */ /* 0x000fe40007ffe0ff */
[----:B------:R-:W-:-:S04]  /*0640*/  MOV R11, UR5 ;  /* 0x00000005000b7c02 */ /* 0x000fc80008000f00 */
[----:B------:R-:W1:Y:S01]  /*0650*/  LDC.64 R2, c[0x0][0x390] ;  /* 0x0000e400ff027b82 */ /* 0x000e620000000a00 */
[----:B0-----:R-:W-:-:S03]  /*0660*/  UIADD3 UR17, UPT, UPT, UR7, -UR6, URZ ;  /* 0x8000000607117290 */ /* 0x001fc6000fffe0ff */
[----:B------:R-:W-:Y:S02]  /*0670*/  UMOV UR6, 0x3 ;  /* 0x0000000300067882 */ /* 0x000fe40000000000 */
[----:B------:R-:W-:Y:S01]  /*0680*/  UIMAD UR6, UR17, UR6, 0x3 ;  /* 0x00000003110674a4 */ /* 0x000fe2000f8e0206 */
[----:B--2---:R-:W-:-:S05]  /*0690*/  IMAD R0, R5, 0x3, R6 ;  /* 0x0000000305007824 */ /* 0x004fca00078e0206 */
[----:B------:R-:W-:Y:S01]  /*06a0*/  ISETP.GE.AND P0, PT, R6, UR6, PT ;  /* 0x0000000606007c0c */ /* 0x000fe2000bf06270 */
[----:B------:R-:W-:Y:S01]  /*06b0*/  IMAD R5, R11, 0x60, R0 ;  /* 0x000000600b057824 */ /* 0x000fe200078e0200 */
[----:B------:R-:W-:Y:S02]  /*06c0*/  ISETP.GE.AND P1, PT, R4, UR6, PT ;  /* 0x0000000604007c0c */ /* 0x000fe4000bf26270 */
[----:B------:R-:W-:Y:S01]  /*06d0*/  ISETP.GE.AND P2, PT, R10, UR6, PT ;  /* 0x000000060a007c0c */ /* 0x000fe2000bf46270 */
[----:B-1----:R-:W-:-:S08]  /*06e0*/  IMAD.WIDE R2, R5, 0x4, R2 ;  /* 0x0000000405027825 */ /* 0x002fd000078e0202 */
[----:B------:R-:W2:Y:S04]  /*06f0*/  @!P0 LDG.E R5, desc[UR14][R2.64] ;  /* 0x0000000e02058981 */ /* 0x000ea8000c1e1900 */
[----:B------:R-:W3:Y:S04]  /*0700*/  @!P1 LDG.E R11, desc[UR14][R2.64+0x80] ;  /* 0x0000800e020b9981 */ /* 0x000ee8000c1e1900 */
[----:B------:R-:W4:Y:S01]  /*0710*/  @!P2 LDG.E R17, desc[UR14][R2.64+0x100] ;  /* 0x0001000e0211a981 */ /* 0x000f22000c1e1900 */
[----:B------:R-:W0:Y:S01]  /*0720*/  S2UR UR7, SR_CgaCtaId ;  /* 0x00000000000779c3 */ /* 0x000e220000008800 */
[----:B------:R-:W-:Y:S01]  /*0730*/  UMOV UR6, 0x400 ;  /* 0x0000040000067882 */ /* 0x000fe20000000000 */
[----:B------:R-:W-:-:S02]  /*0740*/  UISETP.GE.AND UP0, UPT, UR10, 0x1, UPT ;  /* 0x000000010a00788c */ /* 0x000fc4000bf06270 */
[----:B------:R-:W-:-:S04]  /*0750*/  UIADD3 UR6, UPT, UPT, UR6, 0x348, URZ ;  /* 0x0000034806067890 */ /* 0x000fc8000fffe0ff */
[----:B0-----:R-:W-:-:S06]  /*0760*/  ULEA UR6, UR7, UR6, 0x18 ;  /* 0x0000000607067291 */ /* 0x001fcc000f8ec0ff */
[----:B------:R-:W-:-:S05]  /*0770*/  LEA R0, R6, UR6, 0x2 ;  /* 0x0000000606007c11 */ /* 0x000fca000f8e10ff */
[----:B--2---:R0:W-:Y:S04]  /*0780*/  @!P0 STS [R0], R5 ;  /* 0x0000000500008388 */ /* 0x0041e80000000800 */
[----:B---3--:R0:W-:Y:S04]  /*0790*/  @!P1 STS [R0+0x80], R11 ;  /* 0x0000800b00009388 */ /* 0x0081e80000000800 */
[----:B----4-:R0:W-:Y:S01]  /*07a0*/  @!P2 STS [R0+0x100], R17 ;  /* 0x000100110000a388 */ /* 0x0101e20000000800 */
[----:B------:R-:W-:Y:S05]  /*07b0*/  BRA.U !UP0, `(.L_x_3) ;  /* 0x0000000d08887547 */ /* 0x000fea000b800000 */
[----:B0-----:R-:W-:Y:S01]  /*07c0*/  HFMA2 R17, -RZ, RZ, 0, 0 ;  /* 0x00000000ff117431 */ /* 0x001fe200000001ff */
[----:B------:R-:W-:-:S12]  /*07d0*/  UIADD3 UR19, UPT, UPT, UR17, 0x1, URZ ;  /* 0x0000000111137890 */ /* 0x000fd8000fffe0ff */
.L_x_16:
[----:B0-----:R-:W0:Y:S01]  /*07e0*/  S2UR UR7, SR_CgaCtaId ;  /* 0x00000000000779c3 */ /* 0x001e220000008800 */
[----:B------:R-:W-:Y:S01]  /*07f0*/  UMOV UR6, 0x400 ;  /* 0x0000040000067882 */ /* 0x000fe20000000000 */
[C---:B------:R-:W-:Y:S01]  /*0800*/  VIADD R4, R6.reuse, 0x40 ;  /* 0x0000004006047836 */ /* 0x040fe20000000000 */
[----:B------:R-:W-:Y:S01]  /*0810*/  IADD3 R0, PT, PT, R6, 0x20, RZ ;  /* 0x0000002006007810 */ /* 0x000fe20007ffe0ff */
[----:B------:R-:W-:Y:S01]  /*0820*/  IMAD R5, R17, 0x60, R6 ;  /* 0x0000006011057824 */ /* 0x000fe200078e0206 */
[----:B0-----:R-:W-:-:S09]  /*0830*/  ULEA UR6, UR7, UR6, 0x18 ;  /* 0x0000000607067291 */ /* 0x001fd2000f8ec0ff */
[----:B------:R-:W0:Y:S02]  /*0840*/  LDS.64 R2, [UR6+0x1b0] ;  /* 0x0001b006ff027984 */ /* 0x000e240008000a00 */
[----:B------:R-:W1:Y:S02]  /*0850*/  LDCU UR6, c[0x0][0x388] ;  /* 0x00007100ff0677ac */ /* 0x000e640008000800 */
[----:B-1----:R-:W-:-:S06]  /*0860*/  UIMAD UR6, UR6, 0x3, URZ ;  /* 0x00000003060678a4 */ /* 0x002fcc000f8e02ff */
[----:B------:R-:W-:Y:S02]  /*0870*/  ISETP.GE.AND P1, PT, R0, UR6, PT ;  /* 0x0000000600007c0c */ /* 0x000fe4000bf26270 */
[----:B------:R-:W-:Y:S02]  /*0880*/  ISETP.GE.AND P2, PT, R4, UR6, PT ;  /* 0x0000000604007c0c */ /* 0x000fe4000bf46270 */
[----:B------:R-:W-:Y:S01]  /*0890*/  ISETP.GE.AND P0, PT, R6, UR6, PT ;  /* 0x0000000606007c0c */ /* 0x000fe2000bf06270 */
[----:B0-----:R-:W-:-:S08]  /*08a0*/  IMAD.WIDE.U32 R2, R5, 0x4, R2 ;  /* 0x0000000405027825 */ /* 0x001fd000078e0002 */
[----:B------:R-:W2:Y:S04]  /*08b0*/  @!P1 LDG.E R4, desc[UR14][R2.64+0x80] ;  /* 0x0000800e02049981 */ /* 0x000ea8000c1e1900 */
[----:B------:R-:W3:Y:S04]  /*08c0*/  @!P2 LDG.E R5, desc[UR14][R2.64+0x100] ;  /* 0x0001000e0205a981 */ /* 0x000ee8000c1e1900 */
[----:B------:R-:W4:Y:S01]  /*08d0*/  @!P0 LDG.E R0, desc[UR14][R2.64] ;  /* 0x0000000e02008981 */ /* 0x000f22000c1e1900 */
[----:B------:R-:W-:Y:S02]  /*08e0*/  UMOV UR6, 0x400 ;  /* 0x0000040000067882 */ /* 0x000fe40000000000 */
[----:B------:R-:W-:-:S04]  /*08f0*/  UIADD3 UR6, UPT, UPT, UR6, 0x1c8, URZ ;  /* 0x000001c806067890 */ /* 0x000fc8000fffe0ff */
[----:B------:R-:W-:Y:S02]  /*0900*/  ULEA UR6, UR7, UR6, 0x18 ;  /* 0x0000000607067291 */ /* 0x000fe4000f8ec0ff */
[----:B------:R-:W-:-:S04]  /*0910*/  ULEA UR7, UR5, 0x20, 0x5 ;  /* 0x0000002005077891 */ /* 0x000fc8000f8e28ff */
[----:B------:R-:W-:Y:S01]  /*0920*/  LEA R11, R6, UR6, 0x2 ;  /* 0x00000006060b7c11 */ /* 0x000fe2000f8e10ff */
[----:B------:R-:W-:Y:S02]  /*0930*/  UIMAD UR6, UR5, -0x20, UR19 ;  /* 0xffffffe0050678a4 */ /* 0x000fe4000f8e0213 */
[----:B------:R-:W-:-:S04]  /*0940*/  UISETP.GT.AND UP0, UPT, UR7, UR17, UPT ;  /* 0x000000110700728c */ /* 0x000fc8000bf04270 */
[----:B------:R-:W-:-:S04]  /*0950*/  USEL UR6, UR6, 0x20, UP0 ;  /* 0x0000002006067887 */ /* 0x000fc80008000000 */
[----:B------:R-:W-:Y:S01]  /*0960*/  UISETP.GT.AND UP0, UPT, UR6, URZ, UPT ;  /* 0x000000ff0600728c */ /* 0x000fe2000bf04270 */
[C---:B------:R-:W-:Y:S02]  /*0970*/  SHF.L.U32 R14, R17.reuse, 0x5, RZ ;  /* 0x00000005110e7819 */ /* 0x040fe400000006ff */
[----:B------:R-:W-:Y:S01]  /*0980*/  IADD3 R17, PT, PT, R17, 0x1, RZ ;  /* 0x0000000111117810 */ /* 0x000fe20007ffe0ff */
[----:B--2---:R0:W-:Y:S04]  /*0990*/  @!P1 STS [R11+0x80], R4 ;  /* 0x000080040b009388 */ /* 0x0041e80000000800 */
[----:B---3--:R0:W-:Y:S04]  /*09a0*/  @!P2 STS [R11+0x100], R5 ;  /* 0x000100050b00a388 */ /* 0x0081e80000000800 */
[----:B----4-:R0:W-:Y:S01]  /*09b0*/  @!P0 STS [R11], R0 ;  /* 0x000000000b008388 */ /* 0x0101e20000000800 */
[----:B------:R-:W-:Y:S01]  /*09c0*/  ISETP.NE.AND P0, PT, R17, UR10, PT ;  /* 0x0000000a11007c0c */ /* 0x000fe2000bf05270 */
[----:B------:R-:W-:-:S12]  /*09d0*/  BRA.U !UP0, `(.L_x_4) ;  /* 0x0000000908fc7547 */ /* 0x000fd8000b800000 */
[----:B------:R-:W-:-:S05]  /*09e0*/  UMOV UR6, URZ ;  /* 0x000000ff00067c82 */ /* 0x000fca0008000000 */
.L_x_15:
[----:B------:R-:W1:Y:S01]  /*09f0*/  LDCU UR7, c[0x0][0x388] ;  /* 0x00007100ff0777ac */ /* 0x000e620008000800 */
[----:B0-----:R-:W-:-:S05]  /*0a00*/  VIADD R0, R14, 0x20 ;  /* 0x000000200e007836 */ /* 0x001fca0000000000 */
[----:B-1----:R-:W-:Y:S02]  /*0a10*/  ISETP.GE.AND P1, PT, R0, UR7, PT ;  /* 0x0000000700007c0c */ /* 0x002fe4000bf26270 */
[----:B------:R-:W-:-:S04]  /*0a20*/  IADD3 R16, PT, PT, -R14, UR7, RZ ;  /* 0x000000070e107c10 */ /* 0x000fc8000fffe1ff */
[----:B------:R-:W-:-:S04]  /*0a30*/  SEL R16, R16, 0x20, P1 ;  /* 0x0000002010107807 */ /* 0x000fc80000800000 */
[----:B------:R-:W-:-:S13]  /*0a40*/  ISETP.GE.AND P1, PT, R16, 0x1, PT ;  /* 0x000000011000780c */ /* 0x000fda0003f26270 */
[----:B------:R-:W-:Y:S05]  /*0a50*/  @!P1 BRA `(.L_x_5) ;  /* 0x0000000800b49947 */ /* 0x000fea0003800000 */
[----:B------:R-:W0:Y:S01]  /*0a60*/  S2UR UR11, SR_CgaCtaId ;  /* 0x00000000000b79c3 */ /* 0x000e220000008800 */
[----:B------:R-:W-:Y:S01]  /*0a70*/  UMOV UR7, 0x400 ;  /* 0x0000040000077882 */ /* 0x000fe20000000000 */
[----:B------:R-:W-:Y:S01]  /*0a80*/  MOV R3, R14 ;  /* 0x0000000e00037202 */ /* 0x000fe20000000f00 */
[----:B------:R-:W-:Y:S02]  /*0a90*/  UIADD3 UR9, UPT, UPT, UR7, 0x348, URZ ;  /* 0x0000034807097890 */ /* 0x000fe4000fffe0ff */
[----:B------:R-:W-:Y:S01]  /*0aa0*/  UIADD3 UR7, UPT, UPT, UR7, 0x1c8, URZ ;  /* 0x000001c807077890 */ /* 0x000fe2000fffe0ff */
[----:B------:R-:W1:Y:S03]  /*0ab0*/  LDCU UR18, c[0x0][0x3a0] ;  /* 0x00007400ff1277ac */ /* 0x000e660008000800 */
[----:B0-----:R-:W-:Y:S02]  /*0ac0*/  ULEA UR7, UR11, UR7, 0x18 ;  /* 0x000000070b077291 */ /* 0x001fe4000f8ec0ff */
[----:B------:R-:W-:-:S04]  /*0ad0*/  ULEA UR9, UR11, UR9, 0x18 ;  /* 0x000000090b097291 */ /* 0x000fc8000f8ec0ff */
[----:B------:R-:W-:Y:S02]  /*0ae0*/  UIMAD UR11, UR6, 0xc, UR9 ;  /* 0x0000000c060b78a4 */ /* 0x000fe4000f8e0209 */
[----:B------:R-:W-:-:S03]  /*0af0*/  UIADD3 UR9, UPT, UPT, UR7, 0x4, URZ ;  /* 0x0000000407097890 */ /* 0x000fc6000fffe0ff */
[----:B-1----:R-:W-:-:S09]  /*0b00*/  UMOV UR7, URZ ;  /* 0x000000ff00077c82 */ /* 0x002fd20008000000 */
.L_x_14:
[----:B0-----:R-:W0:Y:S01]  /*0b10*/  LDC.64 R10, c[0x0][0x3b0] ;  /* 0x0000ec00ff0a7b82 */ /* 0x001e220000000a00 */
[----:B------:R-:W-:Y:S04]  /*0b20*/  LDS R27, [UR9+-0x4] ;  /* 0xfffffc09ff1b7984 */ /* 0x000fe80008000800 */
[----:B------:R-:W1:Y:S04]  /*0b30*/  LDS R4, [UR11] ;  /* 0x0000000bff047984 */ /* 0x000e680008000800 */
[----:B------:R-:W-:Y:S04]  /*0b40*/  LDS R5, [UR9] ;  /* 0x00000009ff057984 */ /* 0x000fe80008000800 */
[----:B------:R-:W2:Y:S04]  /*0b50*/  LDS R28, [UR11+0x4] ;  /* 0x0000040bff1c7984 */ /* 0x000ea80008000800 */
[----:B------:R-:W-:Y:S04]  /*0b60*/  LDS R25, [UR9+0x4] ;  /* 0x00000409ff197984 */ /* 0x000fe80008000800 */
[----:B------:R-:W3:Y:S04]  /*0b70*/  LDS R26, [UR11+0x8] ;  /* 0x0000080bff1a7984 */ /* 0x000ee80008000800 */
[----:B0-----:R-:W4:Y:S04]  /*0b80*/  LDG.E R22, desc[UR14][R10.64+0x4] ;  /* 0x0000040e0a167981 */ /* 0x001f28000c1e1900 */
[----:B------:R-:W5:Y:S04]  /*0b90*/  LDG.E R21, desc[UR14][R10.64+0x10] ;  /* 0x0000100e0a157981 */ /* 0x000f68000c1e1900 */
[----:B------:R-:W3:Y:S04]  /*0ba0*/  LDG.E R23, desc[UR14][R10.64+0x1c] ;  /* 0x00001c0e0a177981 */ /* 0x000ee8000c1e1900 */
[----:B------:R-:W3:Y:S04]  /*0bb0*/  LDG.E R24, desc[UR14][R10.64] ;  /* 0x0000000e0a187981 */ /* 0x000ee8000c1e1900 */
[----:B------:R-:W3:Y:S04]  /*0bc0*/  LDG.E R20, desc[UR14][R10.64+0xc] ;  /* 0x00000c0e0a147981 */ /* 0x000ee8000c1e1900 */
[----:B------:R-:W3:Y:S04]  /*0bd0*/  LDG.E R19, desc[UR14][R10.64+0x18] ;  /* 0x0000180e0a137981 */ /* 0x000ee8000c1e1900 */
[----:B------:R-:W3:Y:S04]  /*0be0*/  LDG.E R0, desc[UR14][R10.64+0x8] ;  /* 0x0000080e0a007981 */ /* 0x000ee8000c1e1900 */
[----:B------:R-:W3:Y:S01]  /*0bf0*/  LDG.E R2, desc[UR14][R10.64+0x14] ;  /* 0x0000140e0a027981 */ /* 0x000ee2000c1e1900 */
[----:B-1----:R-:W-:Y:S01]  /*0c00*/  FADD R27, R27, -R4 ;  /* 0x800000041b1b7221 */ /* 0x002fe20000000000 */
[----:B--2---:R-:W-:-:S02]  /*0c10*/  FADD R28, R5, -R28 ;  /* 0x8000001c051c7221 */ /* 0x004fc40000000000 */
[----:B------:R-:W0:Y:S01]  /*0c20*/  LDC.64 R4, c[0x0][0x3a8] ;  /* 0x0000ea00ff047b82 */ /* 0x000e220000000a00 */
[----:B------:R-:W2:Y:S04]  /*0c30*/  LDG.E R18, desc[UR14][R10.64+0x20] ;  /* 0x0000200e0a127981 */ /* 0x000ea8000c1e1900 */
[----:B0-----:R-:W2:Y:S04]  /*0c40*/  LDG.E R11, desc[UR14][R4.64+0x1c] ;  /* 0x00001c0e040b7981 */ /* 0x001ea8000c1e1900 */
[----:B------:R-:W2:Y:S01]  /*0c50*/  LDG.E R10, desc[UR14][R4.64+0x10] ;  /* 0x0000100e040a7981 */ /* 0x000ea2000c1e1900 */
[C---:B----4-:R-:W-:Y:S01]  /*0c60*/  FMUL R22, R28.reuse, R22 ;  /* 0x000000161c167220 */ /* 0x050fe20000400000 */
[C---:B-----5:R-:W-:Y:S01]  /*0c70*/  FMUL R21, R28.reuse, R21 ;  /* 0x000000151c157220 */ /* 0x060fe20000400000 */
[----:B---3--:R-:W-:-:S02]  /*0c80*/  FMUL R28, R28, R23 ;  /* 0x000000171c1c7220 */ /* 0x008fc40000400000 */
[C---:B------:R-:W-:Y:S02]  /*0c90*/  FFMA R24, R27.reuse, R24, R22 ;  /* 0x000000181b187223 */ /* 0x040fe40000000016 */
[----:B------:R-:W3:Y:S01]  /*0ca0*/  LDG.E R22, desc[UR14][R4.64+0x8] ;  /* 0x0000080e04167981 */ /* 0x000ee2000c1e1900 */
[----:B------:R-:W-:Y:S01]  /*0cb0*/  FFMA R23, R27, R20, R21 ;  /* 0x000000141b177223 */ /* 0x000fe20000000015 */
[----:B------:R-:W-:Y:S02]  /*0cc0*/  FADD R21, R25, -R26 ;  /* 0x8000001a19157221 */ /* 0x000fe40000000000 */
[----:B------:R-:W4:Y:S01]  /*0cd0*/  LDG.E R20, desc[UR14][R4.64+0x4] ;  /* 0x0000040e04147981 */ /* 0x000f22000c1e1900 */
[----:B------:R-:W-:-:S03]  /*0ce0*/  FFMA R19, R27, R19, R28 ;  /* 0x000000131b137223 */ /* 0x000fc6000000001c */
[----:B------:R-:W5:Y:S01]  /*0cf0*/  LDG.E R26, desc[UR14][R4.64+0x20] ;  /* 0x0000200e041a7981 */ /* 0x000f62000c1e1900 */
[----:B------:R-:W-:-:S03]  /*0d00*/  FFMA R25, R21, R0, R24 ;  /* 0x0000000015197223 */ /* 0x000fc60000000018 */
[----:B------:R-:W3:Y:S01]  /*0d10*/  LDG.E R0, desc[UR14][R4.64] ;  /* 0x0000000e04007981 */ /* 0x000ee2000c1e1900 */
[----:B------:R-:W-:-:S03]  /*0d20*/  FFMA R27, R21, R2, R23 ;  /* 0x00000002151b7223 */ /* 0x000fc60000000017 */
[----:B------:R-:W5:Y:S04]  /*0d30*/  LDG.E R24, desc[UR14][R4.64+0xc] ;  /* 0x00000c0e04187981 */ /* 0x000f68000c1e1900 */
[----:B------:R-:W5:Y:S04]  /*0d40*/  LDG.E R23, desc[UR14][R4.64+0x18] ;  /* 0x0000180e04177981 */ /* 0x000f68000c1e1900 */
[----:B------:R5:W5:Y:S01]  /*0d50*/  LDG.E R2, desc[UR14][R4.64+0x14] ;  /* 0x0000140e04027981 */ /* 0x000b62000c1e1900 */
[----:B--2---:R-:W-:Y:S02]  /*0d60*/  FFMA R18, R21, R18, R19 ;  /* 0x0000001215127223 */ /* 0x004fe40000000013 */
[----:B------:R-:W0:Y:S08]  /*0d70*/  FRND R19, R27 ;  /* 0x0000001b00137307 */ /* 0x000e300000201000 */
[----:B------:R-:W1:Y:S01]  /*0d80*/  FRND R28, R25 ;  /* 0x00000019001c7307 */ /* 0x000e620000201000 */
[----:B0-----:R-:W-:Y:S01]  /*0d90*/  FADD R29, R27, -R19 ;  /* 0x800000131b1d7221 */ /* 0x001fe20000000000 */
[----:B-1----:R-:W-:-:S03]  /*0da0*/  FADD R19, R25, -R28 ;  /* 0x8000001c19137221 */ /* 0x002fc60000000000 */
[C---:B------:R-:W-:Y:S01]  /*0db0*/  FMUL R28, R29.reuse, R11 ;  /* 0x0000000b1d1c7220 */ /* 0x040fe20000400000 */
[----:B------:R-:W-:Y:S02]  /*0dc0*/  HFMA2 R11, -RZ, RZ, 18.96875, -1.03125 ;  /* 0x4cbebc20ff0b7431 */ /* 0x000fe400000001ff */
[----:B------:R-:W0:Y:S01]  /*0dd0*/  FRND R21, R18 ;  /* 0x0000001200157307 */ /* 0x000e220000201000 */
[C---:B------:R-:W-:Y:S02]  /*0de0*/  ISETP.GT.U32.AND P1, PT, R6.reuse, 0x1a, PT ;  /* 0x0000001a0600780c */ /* 0x040fe40003f24070 */
[----:B------:R1:W-:Y:S01]  /*0df0*/  STS [R12], R11 ;  /* 0x0000000b0c007388 */ /* 0x0003e20000000800 */
[C---:B------:R-:W-:Y:S01]  /*0e00*/  FMUL R10, R29.reuse, R10 ;  /* 0x0000000a1d0a7220 */ /* 0x040fe20000400000 */
[----:B------:R-:W-:Y:S01]  /*0e10*/  BSSY.RECONVERGENT B0, `(.L_x_6) ;  /* 0x0000015000007945 */ /* 0x000fe20003800200 */
[----:B------:R-:W-:Y:S01]  /*0e20*/  ISETP.GT.U32.AND P2, PT, R6, 0xf, PT ;  /* 0x0000000f0600780c */ /* 0x000fe20003f44070 */
[----:B0-----:R-:W-:Y:S01]  /*0e30*/  FADD R21, R18, -R21 ;  /* 0x8000001512157221 */ /* 0x001fe20000000000 */
[----:B----4-:R-:W-:-:S04]  /*0e40*/  FMUL R20, R29, R20 ;  /* 0x000000141d147220 */ /* 0x010fc80000400000 */
[C---:B---3--:R-:W-:Y:S01]  /*0e50*/  FFMA R0, R19.reuse, R0, R20 ;  /* 0x0000000013007223 */ /* 0x048fe20000000014 */
[C---:B-----5:R-:W-:Y:S01]  /*0e60*/  FFMA R5, R19.reuse, R24, R10 ;  /* 0x0000001813057223 */ /* 0x060fe2000000000a */
[----:B------:R-:W-:Y:S02]  /*0e70*/  FFMA R23, R19, R23, R28 ;  /* 0x0000001713177223 */ /* 0x000fe4000000001c */
[C---:B------:R-:W-:Y:S01]  /*0e80*/  FFMA R19, R21.reuse, R22, R0 ;  /* 0x0000001615137223 */ /* 0x040fe20000000000 */
[C---:B------:R-:W-:Y:S01]  /*0e90*/  FFMA R5, R21.reuse, R2, R5 ;  /* 0x0000000215057223 */ /* 0x040fe20000000005 */
[----:B------:R-:W-:Y:S01]  /*0ea0*/  FFMA R23, R21, R26, R23 ;  /* 0x0000001a15177223 */ /* 0x000fe20000000017 */
[----:B-1----:R-:W-:Y:S06]  /*0eb0*/  @P1 BRA `(.L_x_7) ;  /* 0x0000000000281947 */ /* 0x002fec0003800000 */
[----:B------:R-:W0:Y:S04]  /*0ec0*/  LDS R2, [R7+0x4] ;  /* 0x0000040007027984 */ /* 0x000e280000000800 */
[----:B------:R-:W1:Y:S04]  /*0ed0*/  LDS R0, [R7] ;  /* 0x0000000007007984 */ /* 0x000e680000000800 */
[----:B------:R-:W2:Y:S01]  /*0ee0*/  LDS R4, [R7+0x8] ;  /* 0x0000080007047984 */ /* 0x000ea20000000800 */
[----:B0-----:R-:W-:Y:S01]  /*0ef0*/  FADD R2, R5, R2 ;  /* 0x0000000205027221 */ /* 0x001fe20000000000 */
[----:B-1----:R-:W-:-:S03]  /*0f00*/  FADD R0, R19, R0 ;  /* 0x0000000013007221 */ /* 0x002fc60000000000 */
[----:B------:R-:W-:Y:S01]  /*0f10*/  FMUL R5, R2, R2 ;  /* 0x0000000202057220 */ /* 0x000fe20000400000 */
[----:B--2---:R-:W-:-:S03]  /*0f20*/  FADD R4, R23, R4 ;  /* 0x0000000417047221 */ /* 0x004fc60000000000 */
[----:B------:R-:W-:-:S04]  /*0f30*/  FFMA R5, R0, R0, R5 ;  /* 0x0000000000057223 */ /* 0x000fc80000000005 */
[----:B------:R-:W-:-:S05]  /*0f40*/  FFMA R5, R4, R4, R5 ;  /* 0x0000000404057223 */ /* 0x000fca0000000005 */
[----:B------:R0:W-:Y:S02]  /*0f50*/  STS [R12], R5 ;  /* 0x000000050c007388 */ /* 0x0001e40000000800 */
.L_x_7:
[----:B------:R-:W-:Y:S05]  /*0f60*/  BSYNC.RECONVERGENT B0 ;  /* 0x0000000000007941 */ /* 0x000fea0003800200 */
.L_x_6:
[----:B------:R-:W-:Y:S01]  /*0f70*/  BAR.SYNC.DEFER_BLOCKING 0x0 ;  /* 0x0000000000007b1d */ /* 0x000fe20000010000 */
[----:B------:R-:W-:Y:S01]  /*0f80*/  ISETP.GT.U32.AND P1, PT, R6, 0x7, PT ;  /* 0x000000070600780c */ /* 0x000fe20003f24070 */
[----:B------:R-:W-:-:S06]  /*0f90*/  UIADD3 UR7, UPT, UPT, UR7, 0x1, URZ ;  /* 0x0000000107077890 */ /* 0x000fcc000fffe0ff */
[----:B------:R-:W1:Y:S01]  /*0fa0*/  S2UR UR13, SR_CgaCtaId ;  /* 0x00000000000d79c3 */ /* 0x000e620000008800 */
[----:B------:R-:W-:Y:S01]  /*0fb0*/  UMOV UR12, 0x400 ;  /* 0x00000400000c7882 */ /* 0x000fe20000000000 */
[----:B------:R-:W-:Y:S04]  /*0fc0*/  @!P2 LDS R0, [R12+0x40] ;  /* 0x000040000c00a984 */ /* 0x000fe80000000800 */
[----:B0-----:R-:W0:Y:S01]  /*0fd0*/  @!P2 LDS R5, [R12] ;  /* 0x000000000c05a984 */ /* 0x001e220000000800 */
[----:B-1----:R-:W-:Y:S01]  /*0fe0*/  ULEA UR12, UR13, UR12, 0x18 ;  /* 0x0000000c0d0c7291 */ /* 0x002fe2000f8ec0ff */
[----:B0-----:R-:W-:-:S04]  /*0ff0*/  @!P2 FSETP.GEU.AND P3, PT, R0, R5, PT ;  /* 0x000000050000a20b */ /* 0x001fc80003f6e000 */
[----:B------:R-:W-:-:S05]  /*1000*/  @!P2 FSEL R5, R0, R5, !P3 ;  /* 0x000000050005a208 */ /* 0x000fca0005800000 */
[----:B------:R-:W-:Y:S01]  /*1010*/  @!P2 STS [R12], R5 ;  /* 0x000000050c00a388 */ /* 0x000fe20000000800 */
[----:B------:R-:W-:Y:S01]  /*1020*/  BAR.SYNC.DEFER_BLOCKING 0x0 ;  /* 0x0000000000007b1d */ /* 0x000fe20000010000 */
[----:B------:R-:W-:-:S05]  /*1030*/  ISETP.GT.U32.AND P2, PT, R6, 0x3, PT ;  /* 0x000000030600780c */ /* 0x000fca0003f44070 */
[----:B------:R-:W-:Y:S04]  /*1040*/  @!P1 LDS R0, [R12+0x20] ;  /* 0x000020000c009984 */ /* 0x000fe80000000800 */
[----:B------:R-:W0:Y:S02]  /*1050*/  @!P1 LDS R11, [R12] ;  /* 0x000000000c0b9984 */ /* 0x000e240000000800 */
[----:B0-----:R-:W-:-:S04]  /*1060*/  @!P1 FSETP.GEU.AND P3, PT, R0, R11, PT ;  /* 0x0000000b0000920b */ /* 0x001fc80003f6e000 */
[----:B------:R-:W-:Y:S02]  /*1070*/  @!P1 FSEL R11, R0, R11, !P3 ;  /* 0x0000000b000b9208 */ /* 0x000fe40005800000 */
[----:B------:R-:W-:-:S03]  /*1080*/  ISETP.GT.U32.AND P3, PT, R6, 0x1, PT ;  /* 0x000000010600780c */ /* 0x000fc60003f64070 */
[----:B------:R-:W-:Y:S01]  /*1090*/  @!P1 STS [R12], R11 ;  /* 0x0000000b0c009388 */ /* 0x000fe20000000800 */
[----:B------:R-:W-:Y:S06]  /*10a0*/  BAR.SYNC.DEFER_BLOCKING 0x0 ;  /* 0x0000000000007b1d */ /* 0x000fec0000010000 */
[----:B------:R-:W-:Y:S04]  /*10b0*/  @!P2 LDS R0, [R12+0x10] ;  /* 0x000010000c00a984 */ /* 0x000fe80000000800 */
[----:B------:R-:W0:Y:S02]  /*10c0*/  @!P2 LDS R19, [R12] ;  /* 0x000000000c13a984 */ /* 0x000e240000000800 */
[----:B0-----:R-:W-:-:S04]  /*10d0*/  @!P2 FSETP.GEU.AND P1, PT, R0, R19, PT ;  /* 0x000000130000a20b */ /* 0x001fc80003f2e000 */
[----:B------:R-:W-:Y:S02]  /*10e0*/  @!P2 FSEL R19, R0, R19, !P1 ;  /* 0x000000130013a208 */ /* 0x000fe40004800000 */
[----:B------:R-:W-:-:S03]  /*10f0*/  ISETP.NE.AND P1, PT, R6, RZ, PT ;  /* 0x000000ff0600720c */ /* 0x000fc60003f25270 */
[----:B------:R-:W-:Y:S01]  /*1100*/  @!P2 STS [R12], R19 ;  /* 0x000000130c00a388 */ /* 0x000fe20000000800 */
[----:B------:R-:W-:Y:S06]  /*1110*/  BAR.SYNC.DEFER_BLOCKING 0x0 ;  /* 0x0000000000007b1d */ /* 0x000fec0000010000 */
[----:B------:R-:W-:Y:S04]  /*1120*/  @!P3 LDS R0, [R12+0x8] ;  /* 0x000008000c00b984 */ /* 0x000fe80000000800 */
[----:B------:R-:W0:Y:S02]  /*1130*/  @!P3 LDS R5, [R12] ;  /* 0x000000000c05b984 */ /* 0x000e240000000800 */
[----:B0-----:R-:W-:-:S04]  /*1140*/  @!P3 FSETP.GEU.AND P2, PT, R0, R5, PT ;  /* 0x000000050000b20b */ /* 0x001fc80003f4e000 */
[----:B------:R-:W-:-:S05]  /*1150*/  @!P3 FSEL R5, R0, R5, !P2 ;  /* 0x000000050005b208 */ /* 0x000fca0005000000 */
[----:B------:R-:W-:Y:S01]  /*1160*/  @!P3 STS [R12], R5 ;  /* 0x000000050c00b388 */ /* 0x000fe20000000800 */
[----:B------:R-:W-:Y:S06]  /*1170*/  BAR.SYNC.DEFER_BLOCKING 0x0 ;  /* 0x0000000000007b1d */ /* 0x000fec0000010000 */
[----:B------:R-:W-:Y:S04]  /*1180*/  @!P1 LDS R0, [UR12+0x4] ;  /* 0x0000040cff009984 */ /* 0x000fe80008000800 */
[----:B------:R-:W0:Y:S02]  /*1190*/  @!P1 LDS R11, [R12] ;  /* 0x000000000c0b9984 */ /* 0x000e240000000800 */
[----:B0-----:R-:W-:-:S04]  /*11a0*/  @!P1 FSETP.GEU.AND P2, PT, R0, R11, PT ;  /* 0x0000000b0000920b */ /* 0x001fc80003f4e000 */
[----:B------:R-:W-:Y:S02]  /*11b0*/  @!P1 FSEL R11, R0, R11, !P2 ;  /* 0x0000000b000b9208 */ /* 0x000fe40005000000 */
[----:B------:R-:W-:-:S03]  /*11c0*/  ISETP.LE.AND P2, PT, R16, UR7, PT ;  /* 0x0000000710007c0c */ /* 0x000fc6000bf43270 */
[----:B------:R-:W-:Y:S01]  /*11d0*/  @!P1 STS [R12], R11 ;  /* 0x0000000b0c009388 */ /* 0x000fe20000000800 */
[----:B------:R-:W-:Y:S06]  /*11e0*/  BAR.SYNC.DEFER_BLOCKING 0x0 ;  /* 0x0000000000007b1d */ /* 0x000fec0000010000 */
[----:B------:R-:W0:Y:S02]  /*11f0*/  LDS R0, [UR12] ;  /* 0x0000000cff007984 */ /* 0x000e240008000800 */
[----:B0-----:R-:W-:Y:S01]  /*1200*/  VIADD R2, R0, 0xf3000000 ;  /* 0xf300000000027836 */ /* 0x001fe20000000000 */
[----:B------:R0:W1:Y:S04]  /*1210*/  MUFU.RSQ R5, R0 ;  /* 0x0000000000057308 */ /* 0x0000680000001400 */
[----:B------:R-:W-:-:S13]  /*1220*/  ISETP.GT.U32.AND P3, PT, R2, 0x727fffff, PT ;  /* 0x727fffff0200780c */ /* 0x000fda0003f64070 */
[----:B01----:R-:W-:Y:S05]  /*1230*/  @!P3 BRA `(.L_x_8) ;  /* 0x000000000010b947 */ /* 0x003fea0003800000 */
[----:B------:R-:W-:-:S07]  /*1240*/  MOV R4, 0x1260 ;  /* 0x0000126000047802 */ /* 0x000fce0000000f00 */
[----:B------:R-:W-:Y:S05]  /*1250*/  CALL.REL.NOINC `($__internal_0_$__cuda_sm20_sqrt_rn_f32_slowpath) ;  /* 0x0000000400507944 */ /* 0x000fea0003c00000 */
[----:B------:R-:W-:Y:S01]  /*1260*/  MOV R0, R2 ;  /* 0x0000000200007202 */ /* 0x000fe20000000f00 */
[----:B------:R-:W-:Y:S06]  /*1270*/  BRA `(.L_x_9) ;  /* 0x0000000000107947 */ /* 0x000fec0003800000 */
.L_x_8:
[----:B------:R-:W-:Y:S01]  /*1280*/  FMUL.FTZ R11, R0, R5 ;  /* 0x00000005000b7220 */ /* 0x000fe20000410000 */
[----:B------:R-:W-:-:S03]  /*1290*/  FMUL.FTZ R5, R5, 0.5 ;  /* 0x3f00000005057820 */ /* 0x000fc60000410000 */
[----:B------:R-:W-:-:S04]  /*12a0*/  FFMA R0, -R11, R11, R0 ;  /* 0x0000000b0b007223 */ /* 0x000fc80000000100 */
[----:B------:R-:W-:-:S07]  /*12b0*/  FFMA R0, R0, R5, R11 ;  /* 0x0000000500007223 */ /* 0x000fce000000000b */
.L_x_9:
[----:B------:R-:W-:-:S13]  /*12c0*/  FSETP.GEU.AND P3, PT, R0, UR18, PT ;  /* 0x0000001200007c0b */ /* 0x000fda000bf6e000 */
[----:B------:R-:W-:Y:S05]  /*12d0*/  @P3 BRA `(.L_x_10) ;  /* 0x0000000000883947 */ /* 0x000fea0003800000 */
[----:B------:R-:W-:Y:S01]  /*12e0*/  ISETP.GT.AND P3, PT, R13, 0x1f, PT ;  /* 0x0000001f0d00780c */ /* 0x000fe20003f64270 */
[----:B------:R-:W-:-:S12]  /*12f0*/  BSSY.RECONVERGENT B0, `(.L_x_11) ;  /* 0x000001f000007945 */ /* 0x000fd80003800200 */
[----:B------:R-:W-:Y:S05]  /*1300*/  @P3 BRA `(.L_x_12) ;  /* 0x00000000003c3947 */ /* 0x000fea0003800000 */
[----:B------:R-:W-:Y:S05]  /*1310*/  @P1 BRA `(.L_x_13) ;  /* 0x0000000000701947 */ /* 0x000fea0003800000 */
[----:B------:R-:W0:Y:S01]  /*1320*/  S2UR UR16, SR_CgaCtaId ;  /* 0x00000000001079c3 */ /* 0x000e220000008800 */
[----:B------:R-:W-:Y:S01]  /*1330*/  UMOV UR12, 0x400 ;  /* 0x00000400000c7882 */ /* 0x000fe20000000000 */
[----:B------:R-:W-:Y:S02]  /*1340*/  ULEA UR20, UR5, UR6, 0x5 ;  /* 0x0000000605147291 */ /* 0x000fe4000f8e28ff */
[----:B------:R-:W-:Y:S02]  /*1350*/  UIADD3 UR13, UPT, UPT, UR12, 0x4c8, URZ ;  /* 0x000004c80c0d7890 */ /* 0x000fe4000fffe0ff */
[----:B------:R-:W-:Y:S02]  /*1360*/  UIADD3 UR12, UPT, UPT, UR12, 0x5c8, URZ ;  /* 0x000005c80c0c7890 */ /* 0x000fe4000fffe0ff */
[----:B------:R-:W-:Y:S01]  /*1370*/  MOV R2, UR20 ;  /* 0x0000001400027c02 */ /* 0x000fe20008000f00 */
[----:B0-----:R-:W-:Y:S02]  /*1380*/  ULEA UR13, UR16, UR13, 0x18 ;  /* 0x0000000d100d7291 */ /* 0x001fe4000f8ec0ff */
[----:B------:R-:W-:-:S04]  /*1390*/  ULEA UR12, UR16, UR12, 0x18 ;  /* 0x0000000c100c7291 */ /* 0x000fc8000f8ec0ff */
[C---:B------:R-:W-:Y:S02]  /*13a0*/  LEA R4, R13.reuse, UR13, 0x3 ;  /* 0x0000000d0d047c11 */ /* 0x040fe4000f8e18ff */
[C---:B------:R-:W-:Y:S01]  /*13b0*/  LEA R5, R13.reuse, UR12, 0x2 ;  /* 0x0000000c0d057c11 */ /* 0x040fe2000f8e10ff */
[----:B------:R-:W-:Y:S02]  /*13c0*/  VIADD R13, R13, 0x1 ;  /* 0x000000010d0d7836 */ /* 0x000fe40000000000 */
[----:B------:R1:W-:Y:S04]  /*13d0*/  STS.64 [R4], R2 ;  /* 0x0000000204007388 */ /* 0x0003e80000000a00 */
[----:B------:R1:W-:Y:S01]  /*13e0*/  STS [R5], R0 ;  /* 0x0000000005007388 */ /* 0x0003e20000000800 */
[----:B------:R-:W-:Y:S05]  /*13f0*/  BRA `(.L_x_13) ;  /* 0x0000000000387947 */ /* 0x000fea0003800000 */
.L_x_12:
[----:B------:R-:W0:Y:S01]  /*1400*/  S2UR UR13, SR_CgaCtaId ;  /* 0x00000000000d79c3 */ /* 0x000e220000008800 */
[----:B------:R-:W-:Y:S01]  /*1410*/  UMOV UR12, 0x400 ;  /* 0x00000400000c7882 */ /* 0x000fe20000000000 */
[----:B------:R-:W-:Y:S01]  /*1420*/  LDS.64 R4, [R8] ;  /* 0x0000000008047984 */ /* 0x000fe20000000a00 */
[C---:B------:R-:W-:Y:S01]  /*1430*/  LEA R13, R15.reuse, R6, 0x5 ;  /* 0x000000060f0d7211 */ /* 0x040fe200078e28ff */
[----:B------:R-:W-:Y:S02]  /*1440*/  VIADD R15, R15, 0x1 ;  /* 0x000000010f0f7836 */ /* 0x000fe40000000000 */
[----:B------:R-:W-:Y:S01]  /*1450*/  LDS R21, [R9] ;  /* 0x0000000009157984 */ /* 0x000fe20000000800 */
[----:B0-----:R-:W-:-:S09]  /*1460*/  ULEA UR12, UR13, UR12, 0x18 ;  /* 0x0000000c0d0c7291 */ /* 0x001fd2000f8ec0ff */
[----:B------:R-:W0:Y:S04]  /*1470*/  LDS.64 R18, [UR12+0x1c0] ;  /* 0x0001c00cff127984 */ /* 0x000e280008000a00 */
[----:B------:R-:W1:Y:S01]  /*1480*/  LDS.64 R10, [UR12+0x1b8] ;  /* 0x0001b80cff0a7984 */ /* 0x000e620008000a00 */
[----:B0-----:R-:W-:-:S04]  /*1490*/  IMAD.WIDE R18, R13, 0x8, R18 ;  /* 0x000000080d127825 */ /* 0x001fc800078e0212 */
[----:B-1----:R-:W-:Y:S01]  /*14a0*/  IMAD.WIDE R10, R13, 0x4, R10 ;  /* 0x000000040d0a7825 */ /* 0x002fe200078e020a */
[----:B------:R0:W-:Y:S03]  /*14b0*/  STG.E.64 desc[UR14][R18.64], R4 ;  /* 0x0000000412007986 */ /* 0x0001e6000c101b0e */
[----:B------:R-:W-:Y:S01]  /*14c0*/  HFMA2 R13, -RZ, RZ, 0, 0 ;  /* 0x00000000ff0d7431 */ /* 0x000fe200000001ff */
[----:B------:R0:W-:Y:S06]  /*14d0*/  STG.E desc[UR14][R10.64], R21 ;  /* 0x000000150a007986 */ /* 0x0001ec000c10190e */
.L_x_13:
[----:B------:R-:W-:Y:S05]  /*14e0*/  BSYNC.RECONVERGENT B0 ;  /* 0x0000000000007941 */ /* 0x000fea0003800200 */
.L_x_11:
[----:B------:R-:W-:-:S12]  /*14f0*/  UIADD3 UR4, UPT, UPT, UR4, 0x1, URZ ;  /* 0x0000000104047890 */ /* 0x000fd8000fffe0ff */
.L_x_10:
[----:B------:R-:W-:Y:S01]  /*1500*/  UIADD3 UR9, UPT, UPT, UR9, 0xc, URZ ;  /* 0x0000000c09097890 */ /* 0x000fe2000fffe0ff */
[----:B-1----:R-:W-:Y:S01]  /*1510*/  IADD3 R3, PT, PT, R3, 0x1, RZ ;  /* 0x0000000103037810 */ /* 0x002fe20007ffe0ff */
[----:B------:R-:W-:Y:S10]  /*1520*/  @!P2 BRA `(.L_x_14) ;  /* 0xfffffff40078a947 */ /* 0x000ff4000383ffff */
.L_x_5:
[----:B------:R-:W1:Y:S01]  /*1530*/  LDCU.64 UR12, c[0x0][0x398] ;  /* 0x00007300ff0c77ac */ /* 0x000e620008000a00 */
[----:B------:R-:W-:Y:S02]  /*1540*/  ULEA UR9, UR5, 0x20, 0x5 ;  /* 0x0000002005097891 */ /* 0x000fe4000f8e28ff */
[----:B------:R-:W-:Y:S02]  /*1550*/  UIADD3 UR6, UPT, UPT, UR6, 0x1, URZ ;  /* 0x0000000106067890 */ /* 0x000fe4000fffe0ff */
[----:B-1----:R-:W-:-:S04]  /*1560*/  UIADD3 UR12, UPT, UPT, UR13, -UR12, URZ ;  /* 0x8000000c0d0c7290 */ /* 0x002fc8000fffe0ff */
[----:B------:R-:W-:Y:S02]  /*1570*/  UIADD3 UR7, UPT, UPT, UR12, 0x1, URZ ;  /* 0x000000010c077890 */ /* 0x000fe4000fffe0ff */
[----:B------:R-:W-:Y:S02]  /*1580*/  UISETP.GT.AND UP0, UPT, UR9, UR12, UPT ;  /* 0x0000000c0900728c */ /* 0x000fe4000bf04270 */
[----:B------:R-:W-:-:S04]  /*1590*/  UIMAD UR7, UR5, -0x20, UR7 ;  /* 0xffffffe0050778a4 */ /* 0x000fc8000f8e0207 */
[----:B------:R-:W-:-:S04]  /*15a0*/  USEL UR7, UR7, 0x20, UP0 ;  /* 0x0000002007077887 */ /* 0x000fc80008000000 */
[----:B------:R-:W-:-:S09]  /*15b0*/  UISETP.NE.AND UP0, UPT, UR6, UR7, UPT ;  /* 0x000000070600728c */ /* 0x000fd2000bf05270 */
[----:B------:R-:W-:Y:S05]  /*15c0*/  BRA.U UP0, `(.L_x_15) ;  /* 0xfffffff500087547 */ /* 0x000fea000b83ffff */
.L_x_4:
[----:B------:R-:W-:Y:S05]  /*15d0*/  @P0 BRA `(.L_x_16) ;  /* 0xfffffff000800947 */ /* 0x000fea000383ffff */
.L_x_3:
[----:B------:R-:W-:-:S04]  /*15e0*/  UIADD3 UR5, UPT, UPT, UR5, 0x1, URZ ;  /* 0x0000000105057890 */ /* 0x000fc8000fffe0ff */
[----:B------:R-:W-:-:S09]  /*15f0*/  UISETP.NE.AND UP0, UPT, UR5, UR8, UPT ;  /* 0x000000080500728c */ /* 0x000fd2000bf05270 */
[----:B------:R-:W-:Y:S05]  /*1600*/  BRA.U UP0, `(.L_x_17) ;  /* 0xffffffed00fc7547 */ /* 0x000fea000b83ffff */
[----:B------:R-:W-:-:S07]  /*1610*/  SHF.L.U32 R15, R15, 0x5, RZ ;  /* 0x000000050f0f7819 */ /* 0x000fce00000006ff */
.L_x_2:
[C---:B------:R-:W-:Y:S01]  /*1620*/  ISETP.GE.AND P0, PT, R6.reuse, R13, PT ;  /* 0x0000000d0600720c */ /* 0x040fe20003f06270 */
[----:B------:R-:W-:Y:S01]  /*1630*/  BSSY.RECONVERGENT B0, `(.L_x_18) ;  /* 0x000000f000007945 */ /* 0x000fe20003800200 */
[----:B------:R-:W-:-:S11]  /*1640*/  ISETP.NE.AND P1, PT, R6, RZ, PT ;  /* 0x000000ff0600720c */ /* 0x000fd60003f25270 */
[----:B------:R-:W-:Y:S05]  /*1650*/  @P0 BRA `(.L_x_19) ;  /* 0x0000000000300947 */ /* 0x000fea0003800000 */
[----:B------:R-:W2:Y:S01]  /*1660*/  S2UR UR6, SR_CgaCtaId ;  /* 0x00000000000679c3 */ /* 0x000ea20000008800 */
[----:B------:R-:W-:Y:S01]  /*1670*/  UMOV UR5, 0x400 ;  /* 0x0000040000057882 */ /* 0x000fe20000000000 */
[----:B01----:R-:W-:Y:S01]  /*1680*/  LDS.64 R10, [R8] ;  /* 0x00000000080a7984 */ /* 0x003fe20000000a00 */
[----:B------:R-:W-:-:S03]  /*1690*/  IMAD.IADD R15, R6, 0x1, R15 ;  /* 0x00000001060f7824 */ /* 0x000fc600078e020f */
[----:B------:R-:W-:Y:S01]  /*16a0*/  LDS R9, [R9] ;  /* 0x0000000009097984 */ /* 0x000fe20000000800 */
[----:B--2---:R-:W-:-:S09]  /*16b0*/  ULEA UR5, UR6, UR5, 0x18 ;  /* 0x0000000506057291 */ /* 0x004fd2000f8ec0ff */
[----:B------:R-:W0:Y:S04]  /*16c0*/  LDS.64 R2, [UR5+0x1c0] ;  /* 0x0001c005ff027984 */ /* 0x000e280008000a00 */
[----:B------:R-:W1:Y:S01]  /*16d0*/  LDS.64 R4, [UR5+0x1b8] ;  /* 0x0001b805ff047984 */ /* 0x000e620008000a00 */
[----:B0-----:R-:W-:-:S04]  /*16e0*/  IMAD.WIDE R2, R15, 0x8, R2 ;  /* 0x000000080f027825 */ /* 0x001fc800078e0202 */
[----:B-1----:R-:W-:Y:S01]  /*16f0*/  IMAD.WIDE R4, R15, 0x4, R4 ;  /* 0x000000040f047825 */ /* 0x002fe200078e0204 */
[----:B------:R2:W-:Y:S04]  /*1700*/  STG.E.64 desc[UR14][R2.64], R10 ;  /* 0x0000000a02007986 */ /* 0x0005e8000c101b0e */
[----:B------:R2:W-:Y:S02]  /*1710*/  STG.E desc[UR14][R4.64], R9 ;  /* 0x0000000904007986 */ /* 0x0005e4000c10190e */
.L_x_19:
[----:B------:R-:W-:Y:S05]  /*1720*/  BSYNC.RECONVERGENT B0 ;  /* 0x0000000000007941 */ /* 0x000fea0003800200 */
.L_x_18:
[----:B------:R-:W-:Y:S05]  /*1730*/  @P1 EXIT ;  /* 0x000000000000194d */ /* 0x000fea0003800000 */
[----:B0-2---:R-:W0:Y:S01]  /*1740*/  S2R R5, SR_CTAID.X ;  /* 0x0000000000057919 */ /* 0x005e220000002500 */
[----:B-1----:R-:W0:Y:S01]  /*1750*/  LDC.64 R2, c[0x0][0x3c8] ;  /* 0x0000f200ff027b82 */ /* 0x002e220000000a00 */
[----:B------:R-:W-:Y:S01]  /*1760*/  MOV R7, UR4 ;  /* 0x0000000400077c02 */ /* 0x000fe20008000f00 */
[----:B0-----:R-:W-:-:S05]  /*1770*/  IMAD.WIDE.U32 R2, R5, 0x4, R2 ;  /* 0x0000000405027825 */ /* 0x001fca00078e0002 */
[----:B------:R-:W-:Y:S01]  /*1780*/  STG.E desc[UR14][R2.64], R7 ;  /* 0x0000000702007986 */ /* 0x000fe2000c10190e */
[----:B------:R-:W-:Y:S05]  /*1790*/  EXIT ;  /* 0x000000000000794d */ /* 0x000fea0003800000 */
        .weak           $__internal_0_$__cuda_sm20_sqrt_rn_f32_slowpath
        .type           $__internal_0_$__cuda_sm20_sqrt_rn_f32_slowpath,@function
        .size           $__internal_0_$__cuda_sm20_sqrt_rn_f32_slowpath,(.L_x_22 - $__internal_0_$__cuda_sm20_sqrt_rn_f32_slowpath)
$__internal_0_$__cuda_sm20_sqrt_rn_f32_slowpath:
[----:B------:R-:W-:-:S13]  /*17a0*/  LOP3.LUT P3, RZ, R0, 0x7fffffff, RZ, 0xc0, !PT ;  /* 0x7fffffff00ff7812 */ /* 0x000fda000786c0ff */
[----:B------:R-:W-:Y:S01]  /*17b0*/  @!P3 MOV R2, R0 ;  /* 0x000000000002b202 */ /* 0x000fe20000000f00 */
[----:B------:R-:W-:Y:S06]  /*17c0*/  @!P3 BRA `(.L_x_20) ;  /* 0x000000000044b947 */ /* 0x000fec0003800000 */
[----:B------:R-:W-:-:S13]  /*17d0*/  FSETP.GEU.FTZ.AND P3, PT, R0, RZ, PT ;  /* 0x000000ff0000720b */ /* 0x000fda0003f7e000 */
[----:B------:R-:W-:Y:S01]  /*17e0*/  @!P3 IMAD.MOV.U32 R2, RZ, RZ, 0x7fffffff ;  /* 0x7fffffffff02b424 */ /* 0x000fe200078e00ff */
[----:B------:R-:W-:Y:S06]  /*17f0*/  @!P3 BRA `(.L_x_20) ;  /* 0x000000000038b947 */ /* 0x000fec0003800000 */
[----:B------:R-:W-:-:S13]  /*1800*/  FSETP.GTU.FTZ.AND P3, PT, |R0|, +INF , PT ;  /* 0x7f8000000000780b */ /* 0x000fda0003f7c200 */
[----:B------:R-:W-:Y:S01]  /*1810*/  @P3 FADD.FTZ R2, R0, 1 ;  /* 0x3f80000000023421 */ /* 0x000fe20000010000 */
[----:B------:R-:W-:Y:S06]  /*1820*/  @P3 BRA `(.L_x_20) ;  /* 0x00000000002c3947 */ /* 0x000fec0003800000 */
[----:B------:R-:W-:-:S13]  /*1830*/  FSETP.NEU.FTZ.AND P3, PT, |R0|, +INF , PT ;  /* 0x7f8000000000780b */ /* 0x000fda0003f7d200 */
[----:B------:R-:W-:Y:S01]  /*1840*/  @!P3 MOV R2, R0 ;  /* 0x000000000002b202 */ /* 0x000fe20000000f00 */
[----:B------:R-:W-:Y:S06]  /*1850*/  @!P3 BRA `(.L_x_20) ;  /* 0x000000000020b947 */ /* 0x000fec0003800000 */
[----:B------:R-:W-:-:S04]  /*1860*/  FFMA R0, R0, 1.84467440737095516160e+19, RZ ;  /* 0x5f80000000007823 */ /* 0x000fc800000000ff */
[----:B------:R-:W0:Y:S02]  /*1870*/  MUFU.RSQ R5, R0 ;  /* 0x0000000000057308 */ /* 0x000e240000001400 */
[----:B0-----:R-:W-:Y:S01]  /*1880*/  FMUL.FTZ R11, R0, R5 ;  /* 0x00000005000b7220 */ /* 0x001fe20000410000 */
[----:B------:R-:W-:-:S03]  /*1890*/  FMUL.FTZ R5, R5, 0.5 ;  /* 0x3f00000005057820 */ /* 0x000fc60000410000 */
[----:B------:R-:W-:-:S04]  /*18a0*/  FADD.FTZ R2, -R11, -RZ ;  /* 0x800000ff0b027221 */ /* 0x000fc80000010100 */
[----:B------:R-:W-:-:S04]  /*18b0*/  FFMA R2, R11, R2, R0 ;  /* 0x000000020b027223 */ /* 0x000fc80000000000 */
[----:B------:R-:W-:-:S04]  /*18c0*/  FFMA R2, R2, R5, R11 ;  /* 0x0000000502027223 */ /* 0x000fc8000000000b */
[----:B------:R-:W-:-:S07]  /*18d0*/  FMUL.FTZ R2, R2, 2.3283064365386962891e-10 ;  /* 0x2f80000002027820 */ /* 0x000fce0000410000 */
.L_x_20:
[----:B------:R-:W-:-:S04]  /*18e0*/  HFMA2 R5, -RZ, RZ, 0, 0 ;  /* 0x00000000ff057431 */ /* 0x000fc800000001ff */
[----:B------:R-:W-:Y:S05]  /*18f0*/  RET.REL.NODEC R4 `(_Z26find_core_electrons_kernelIfLi32EEvPPT_iS1_iiS0_PA3_S0_S4_PP4int2S2_Pi) ;  /* 0xffffffe404c07950 */ /* 0x000fea0003c3ffff */
.L_x_21:
[----:B------:R-:W-:-:S00]  /*1900*/  BRA `(.L_x_21) ;  /* 0xfffffffc00fc7947 */ /* 0x000fc0000383ffff */
[----:B------:R-:W-:-:S00]  /*1910*/  NOP ;  /* 0x0000000000007918 */ /* 0x000fc00000000000 */
        /* <DEDUP_REMOVED lines=14> */
.L_x_22:


//--------------------- .nv.shared._Z26find_core_electrons_kernelIfLi32EEvPPT_iS1_iiS0_PA3_S0_S4_PP4int2S2_Pi --------------------------
	.section	.nv.shared._Z26find_core_electrons_kernelIfLi32EEvPPT_iS1_iiS0_PA3_S0_S4_PP4int2S2_Pi,"aw",@nobits
	.sectionflags	@""
	.align	8
.nv.shared._Z26find_core_electrons_kernelIfLi32EEvPPT_iS1_iiS0_PA3_S0_S4_PP4int2S2_Pi:
	.zero		2632


//--------------------- .nv.shared.reserved.0     --------------------------
	.section	.nv.shared.reserved.0,"aw",@nobits
	.weak		__nv_reservedSMEM_offset_0_alias
	.size		__nv_reservedSMEM_offset_0_alias, 0, 64
	.other		__nv_reservedSMEM_offset_0_alias,@"STO_CUDA_RESERVED_SHARED STV_DEFAULT"
__nv_reservedSMEM_offset_0_alias:
	.zero		0
	.zero		64


//--------------------- .nv.constant0._Z26find_core_electrons_kernelIfLi32EEvPPT_iS1_iiS0_PA3_S0_S4_PP4int2S2_Pi --------------------------
	.section	.nv.constant0._Z26find_core_electrons_kernelIfLi32EEvPPT_iS1_iiS0_PA3_S0_S4_PP4int2S2_Pi,"a",@progbits
	.sectionflags	@""
	.align	4
.nv.constant0._Z26find_core_electrons_kernelIfLi32EEvPPT_iS1_iiS0_PA3_S0_S4_PP4int2S2_Pi:
	.zero		976


//--------------------- SYMBOLS --------------------------

	.type		.nv.reservedSmem.offset0,@object
	.size		.nv.reservedSmem.offset0,0x4
	.type		.nv.reservedSmem.cap,@object
	.size		.nv.reservedSmem.cap,0x4
